//
// Generated by NVIDIA NVVM Compiler
//
// Compiler Build ID: CL-36424714
// Cuda compilation tools, release 13.0, V13.0.88
// Based on NVVM 20.0.0
//

.version 9.0
.target sm_100
.address_size 64

	// .globl	_Z6divphiP6float2S0_fii
.global .align 4 .b8 __cudart_i2opi_f[24] = {65, 144, 67, 60, 153, 149, 98, 219, 192, 221, 52, 245, 209, 87, 39, 252, 41, 21, 68, 78, 110, 131, 249, 162};

.visible .entry _Z6divphiP6float2S0_fii(
	.param .u64 .ptr .align 1 _Z6divphiP6float2S0_fii_param_0,
	.param .u64 .ptr .align 1 _Z6divphiP6float2S0_fii_param_1,
	.param .f32 _Z6divphiP6float2S0_fii_param_2,
	.param .u32 _Z6divphiP6float2S0_fii_param_3,
	.param .u32 _Z6divphiP6float2S0_fii_param_4
)
{
	.reg .pred 	%p<4>;
	.reg .b32 	%r<33>;
	.reg .b32 	%f<19>;
	.reg .b64 	%rd<9>;

	ld.param.u64 	%rd1, [_Z6divphiP6float2S0_fii_param_0];
	ld.param.u64 	%rd2, [_Z6divphiP6float2S0_fii_param_1];
	ld.param.f32 	%f1, [_Z6divphiP6float2S0_fii_param_2];
	ld.param.u32 	%r5, [_Z6divphiP6float2S0_fii_param_3];
	ld.param.u32 	%r6, [_Z6divphiP6float2S0_fii_param_4];
	mov.u32 	%r7, %ntid.x;
	mov.u32 	%r8, %ctaid.x;
	mov.u32 	%r9, %tid.x;
	mad.lo.s32 	%r1, %r7, %r8, %r9;
	mov.u32 	%r10, %ntid.y;
	mov.u32 	%r11, %ctaid.y;
	mov.u32 	%r12, %tid.y;
	mad.lo.s32 	%r13, %r10, %r11, %r12;
	mov.u32 	%r14, %ntid.z;
	mov.u32 	%r15, %ctaid.z;
	mov.u32 	%r16, %tid.z;
	mad.lo.s32 	%r3, %r14, %r15, %r16;
	max.s32 	%r17, %r1, %r13;
	setp.ge.s32 	%p1, %r17, %r5;
	setp.ge.s32 	%p2, %r3, %r6;
	or.pred  	%p3, %p1, %p2;
	@%p3 bra 	$L__BB0_2;
	cvta.to.global.u64 	%rd3, %rd2;
	cvta.to.global.u64 	%rd4, %rd1;
	neg.f32 	%f2, %f1;
	shr.u32 	%r18, %r5, 1;
	sub.s32 	%r19, %r1, %r18;
	cvt.rn.f32.s32 	%f3, %r19;
	mul.f32 	%f4, %f2, %f3;
	mul.f32 	%f5, %f4, %f3;
	sub.s32 	%r20, %r13, %r18;
	cvt.rn.f32.s32 	%f6, %r20;
	mul.f32 	%f7, %f1, %f6;
	mul.f32 	%f8, %f7, %f6;
	sub.f32 	%f9, %f5, %f8;
	mul.f32 	%f10, %f9, 0f3FB8AA3B;
	ex2.approx.f32 	%f11, %f10;
	mul.lo.s32 	%r21, %r5, %r3;
	add.s32 	%r22, %r21, %r13;
	mad.lo.s32 	%r23, %r22, %r5, %r1;
	mul.wide.s32 	%rd5, %r23, 8;
	add.s64 	%rd6, %rd3, %rd5;
	ld.global.v2.f32 	{%f12, %f13}, [%rd6];
	div.rn.f32 	%f14, %f12, %f11;
	mul.lo.s32 	%r24, %r5, %r5;
	shl.b32 	%r25, %r24, 2;
	cvt.rn.f32.u32 	%f15, %r25;
	div.rn.f32 	%f16, %f14, %f15;
	shl.b32 	%r26, %r13, 1;
	add.s32 	%r27, %r5, %r26;
	and.b32  	%r28, %r27, -2;
	shl.b32 	%r29, %r21, 2;
	add.s32 	%r30, %r28, %r29;
	add.s32 	%r31, %r18, %r1;
	mad.lo.s32 	%r32, %r30, %r5, %r31;
	mul.wide.s32 	%rd7, %r32, 8;
	add.s64 	%rd8, %rd4, %rd7;
	div.rn.f32 	%f17, %f13, %f11;
	div.rn.f32 	%f18, %f17, %f15;
	st.global.v2.f32 	[%rd8], {%f16, %f18};
$L__BB0_2:
	ret;

}
	// .globl	_Z11unpaddivphiP6float2S0_fii
.visible .entry _Z11unpaddivphiP6float2S0_fii(
	.param .u64 .ptr .align 1 _Z11unpaddivphiP6float2S0_fii_param_0,
	.param .u64 .ptr .align 1 _Z11unpaddivphiP6float2S0_fii_param_1,
	.param .f32 _Z11unpaddivphiP6float2S0_fii_param_2,
	.param .u32 _Z11unpaddivphiP6float2S0_fii_param_3,
	.param .u32 _Z11unpaddivphiP6float2S0_fii_param_4
)
{
	.reg .pred 	%p<4>;
	.reg .b32 	%r<33>;
	.reg .b32 	%f<19>;
	.reg .b64 	%rd<9>;

	ld.param.u64 	%rd1, [_Z11unpaddivphiP6float2S0_fii_param_0];
	ld.param.u64 	%rd2, [_Z11unpaddivphiP6float2S0_fii_param_1];
	ld.param.f32 	%f1, [_Z11unpaddivphiP6float2S0_fii_param_2];
	ld.param.u32 	%r5, [_Z11unpaddivphiP6float2S0_fii_param_3];
	ld.param.u32 	%r6, [_Z11unpaddivphiP6float2S0_fii_param_4];
	mov.u32 	%r7, %ntid.x;
	mov.u32 	%r8, %ctaid.x;
	mov.u32 	%r9, %tid.x;
	mad.lo.s32 	%r1, %r7, %r8, %r9;
	mov.u32 	%r10, %ntid.y;
	mov.u32 	%r11, %ctaid.y;
	mov.u32 	%r12, %tid.y;
	mad.lo.s32 	%r13, %r10, %r11, %r12;
	mov.u32 	%r14, %ntid.z;
	mov.u32 	%r15, %ctaid.z;
	mov.u32 	%r16, %tid.z;
	mad.lo.s32 	%r3, %r14, %r15, %r16;
	max.s32 	%r17, %r1, %r13;
	setp.ge.s32 	%p1, %r17, %r5;
	setp.ge.s32 	%p2, %r3, %r6;
	or.pred  	%p3, %p1, %p2;
	@%p3 bra 	$L__BB1_2;
	cvta.to.global.u64 	%rd3, %rd2;
	cvta.to.global.u64 	%rd4, %rd1;
	neg.f32 	%f2, %f1;
	shr.u32 	%r18, %r5, 1;
	sub.s32 	%r19, %r1, %r18;
	cvt.rn.f32.s32 	%f3, %r19;
	mul.f32 	%f4, %f2, %f3;
	mul.f32 	%f5, %f4, %f3;
	sub.s32 	%r20, %r13, %r18;
	cvt.rn.f32.s32 	%f6, %r20;
	mul.f32 	%f7, %f1, %f6;
	mul.f32 	%f8, %f7, %f6;
	sub.f32 	%f9, %f5, %f8;
	mul.f32 	%f10, %f9, 0f3FB8AA3B;
	ex2.approx.f32 	%f11, %f10;
	shl.b32 	%r21, %r13, 1;
	add.s32 	%r22, %r5, %r21;
	and.b32  	%r23, %r22, -2;
	mul.lo.s32 	%r24, %r5, %r3;
	shl.b32 	%r25, %r24, 2;
	add.s32 	%r26, %r23, %r25;
	add.s32 	%r27, %r18, %r1;
	mad.lo.s32 	%r28, %r26, %r5, %r27;
	mul.wide.s32 	%rd5, %r28, 8;
	add.s64 	%rd6, %rd3, %rd5;
	ld.global.v2.f32 	{%f12, %f13}, [%rd6];
	div.rn.f32 	%f14, %f12, %f11;
	mul.lo.s32 	%r29, %r5, %r5;
	shl.b32 	%r30, %r29, 2;
	cvt.rn.f32.u32 	%f15, %r30;
	div.rn.f32 	%f16, %f14, %f15;
	add.s32 	%r31, %r24, %r13;
	mad.lo.s32 	%r32, %r31, %r5, %r1;
	mul.wide.s32 	%rd7, %r32, 8;
	add.s64 	%rd8, %rd4, %rd7;
	div.rn.f32 	%f17, %f13, %f11;
	div.rn.f32 	%f18, %f17, %f15;
	st.global.v2.f32 	[%rd8], {%f16, %f18};
$L__BB1_2:
	ret;

}
	// .globl	_Z9fftshiftcP6float2ii
.visible .entry _Z9fftshiftcP6float2ii(
	.param .u64 .ptr .align 1 _Z9fftshiftcP6float2ii_param_0,
	.param .u32 _Z9fftshiftcP6float2ii_param_1,
	.param .u32 _Z9fftshiftcP6float2ii_param_2
)
{
	.reg .pred 	%p<4>;
	.reg .b32 	%r<32>;
	.reg .b32 	%f<6>;
	.reg .b64 	%rd<5>;

	ld.param.u64 	%rd1, [_Z9fftshiftcP6float2ii_param_0];
	ld.param.u32 	%r5, [_Z9fftshiftcP6float2ii_param_1];
	ld.param.u32 	%r6, [_Z9fftshiftcP6float2ii_param_2];
	mov.u32 	%r7, %ntid.x;
	mov.u32 	%r8, %ctaid.x;
	mov.u32 	%r9, %tid.x;
	mad.lo.s32 	%r1, %r7, %r8, %r9;
	mov.u32 	%r10, %ntid.y;
	mov.u32 	%r11, %ctaid.y;
	mov.u32 	%r12, %tid.y;
	mad.lo.s32 	%r13, %r10, %r11, %r12;
	mov.u32 	%r14, %ntid.z;
	mov.u32 	%r15, %ctaid.z;
	mov.u32 	%r16, %tid.z;
	mad.lo.s32 	%r3, %r14, %r15, %r16;
	max.s32 	%r17, %r1, %r13;
	setp.ge.s32 	%p1, %r17, %r5;
	setp.ge.s32 	%p2, %r3, %r6;
	or.pred  	%p3, %p1, %p2;
	@%p3 bra 	$L__BB2_2;
	cvta.to.global.u64 	%rd2, %rd1;
	add.s32 	%r18, %r1, 1;
	shr.u32 	%r19, %r18, 31;
	add.s32 	%r20, %r18, %r19;
	and.b32  	%r21, %r20, 2147483646;
	sub.s32 	%r22, %r18, %r21;
	shl.b32 	%r23, %r22, 1;
	sub.s32 	%r24, 1, %r23;
	shl.b32 	%r25, %r13, 1;
	not.b32 	%r26, %r25;
	and.b32  	%r27, %r26, 2;
	sub.s32 	%r28, 1, %r27;
	mul.lo.s32 	%r29, %r24, %r28;
	cvt.rn.f32.s32 	%f1, %r29;
	mad.lo.s32 	%r30, %r5, %r3, %r13;
	mad.lo.s32 	%r31, %r30, %r5, %r1;
	mul.wide.s32 	%rd3, %r31, 8;
	add.s64 	%rd4, %rd2, %rd3;
	ld.global.v2.f32 	{%f2, %f3}, [%rd4];
	mul.f32 	%f4, %f2, %f1;
	mul.f32 	%f5, %f3, %f1;
	st.global.v2.f32 	[%rd4], {%f4, %f5};
$L__BB2_2:
	ret;

}
	// .globl	_Z10fftshift1cP6float2iii
.visible .entry _Z10fftshift1cP6float2iii(
	.param .u64 .ptr .align 1 _Z10fftshift1cP6float2iii_param_0,
	.param .u32 _Z10fftshift1cP6float2iii_param_1,
	.param .u32 _Z10fftshift1cP6float2iii_param_2,
	.param .u32 _Z10fftshift1cP6float2iii_param_3
)
{
	.reg .pred 	%p<6>;
	.reg .b32 	%r<27>;
	.reg .b32 	%f<6>;
	.reg .b64 	%rd<5>;

	ld.param.u64 	%rd1, [_Z10fftshift1cP6float2iii_param_0];
	ld.param.u32 	%r4, [_Z10fftshift1cP6float2iii_param_1];
	ld.param.u32 	%r6, [_Z10fftshift1cP6float2iii_param_2];
	ld.param.u32 	%r5, [_Z10fftshift1cP6float2iii_param_3];
	mov.u32 	%r8, %ntid.x;
	mov.u32 	%r9, %ctaid.x;
	mov.u32 	%r10, %tid.x;
	mad.lo.s32 	%r1, %r8, %r9, %r10;
	mov.u32 	%r11, %ntid.y;
	mov.u32 	%r12, %ctaid.y;
	mov.u32 	%r13, %tid.y;
	mad.lo.s32 	%r14, %r11, %r12, %r13;
	mov.u32 	%r15, %ntid.z;
	mov.u32 	%r16, %ctaid.z;
	mov.u32 	%r17, %tid.z;
	mad.lo.s32 	%r3, %r15, %r16, %r17;
	setp.ge.s32 	%p1, %r1, %r4;
	setp.ge.s32 	%p2, %r14, %r6;
	or.pred  	%p3, %p1, %p2;
	setp.ge.s32 	%p4, %r3, %r5;
	or.pred  	%p5, %p3, %p4;
	@%p5 bra 	$L__BB3_2;
	cvta.to.global.u64 	%rd2, %rd1;
	add.s32 	%r18, %r1, 1;
	shr.u32 	%r19, %r18, 31;
	add.s32 	%r20, %r18, %r19;
	and.b32  	%r21, %r20, 2147483646;
	sub.s32 	%r22, %r18, %r21;
	shl.b32 	%r23, %r22, 1;
	sub.s32 	%r24, 1, %r23;
	cvt.rn.f32.s32 	%f1, %r24;
	mad.lo.s32 	%r25, %r5, %r14, %r3;
	mad.lo.s32 	%r26, %r25, %r4, %r1;
	mul.wide.s32 	%rd3, %r26, 8;
	add.s64 	%rd4, %rd2, %rd3;
	ld.global.v2.f32 	{%f2, %f3}, [%rd4];
	mul.f32 	%f4, %f2, %f1;
	mul.f32 	%f5, %f3, %f1;
	st.global.v2.f32 	[%rd4], {%f4, %f5};
$L__BB3_2:
	ret;

}
	// .globl	_Z4wrapP6float2iii
.visible .entry _Z4wrapP6float2iii(
	.param .u64 .ptr .align 1 _Z4wrapP6float2iii_param_0,
	.param .u32 _Z4wrapP6float2iii_param_1,
	.param .u32 _Z4wrapP6float2iii_param_2,
	.param .u32 _Z4wrapP6float2iii_param_3
)
{
	.reg .pred 	%p<7>;
	.reg .b32 	%r<39>;
	.reg .b32 	%f<3>;
	.reg .b64 	%rd<7>;

	ld.param.u64 	%rd1, [_Z4wrapP6float2iii_param_0];
	ld.param.u32 	%r7, [_Z4wrapP6float2iii_param_1];
	ld.param.u32 	%r8, [_Z4wrapP6float2iii_param_2];
	ld.param.u32 	%r6, [_Z4wrapP6float2iii_param_3];
	mov.u32 	%r9, %ntid.x;
	mov.u32 	%r10, %ctaid.x;
	mov.u32 	%r11, %tid.x;
	mad.lo.s32 	%r1, %r9, %r10, %r11;
	mov.u32 	%r12, %ntid.y;
	mov.u32 	%r13, %ctaid.y;
	mov.u32 	%r14, %tid.y;
	mad.lo.s32 	%r15, %r12, %r13, %r14;
	mov.u32 	%r16, %ntid.z;
	mov.u32 	%r17, %ctaid.z;
	mov.u32 	%r18, %tid.z;
	mad.lo.s32 	%r3, %r16, %r17, %r18;
	shl.b32 	%r4, %r7, 1;
	shl.b32 	%r19, %r6, 1;
	add.s32 	%r20, %r19, %r4;
	max.s32 	%r21, %r1, %r15;
	setp.ge.s32 	%p1, %r21, %r20;
	setp.ge.s32 	%p2, %r3, %r8;
	or.pred  	%p3, %p2, %p1;
	@%p3 bra 	$L__BB4_3;
	sub.s32 	%r22, %r20, %r6;
	min.s32 	%r23, %r1, %r15;
	setp.ge.s32 	%p4, %r23, %r6;
	setp.lt.s32 	%p5, %r21, %r22;
	and.pred  	%p6, %p5, %p4;
	@%p6 bra 	$L__BB4_3;
	cvta.to.global.u64 	%rd2, %rd1;
	add.s32 	%r25, %r4, %r1;
	sub.s32 	%r26, %r25, %r6;
	rem.s32 	%r27, %r26, %r4;
	add.s32 	%r28, %r4, %r15;
	sub.s32 	%r29, %r28, %r6;
	rem.s32 	%r30, %r29, %r4;
	mad.lo.s32 	%r31, %r20, %r15, %r1;
	mul.lo.s32 	%r32, %r20, %r3;
	mul.lo.s32 	%r33, %r32, %r20;
	add.s32 	%r34, %r31, %r33;
	add.s32 	%r35, %r30, %r6;
	add.s32 	%r36, %r33, %r6;
	add.s32 	%r37, %r36, %r27;
	mad.lo.s32 	%r38, %r35, %r20, %r37;
	mul.wide.s32 	%rd3, %r38, 8;
	add.s64 	%rd4, %rd2, %rd3;
	ld.global.v2.f32 	{%f1, %f2}, [%rd4];
	mul.wide.s32 	%rd5, %r34, 8;
	add.s64 	%rd6, %rd2, %rd5;
	st.global.v2.f32 	[%rd6], {%f1, %f2};
$L__BB4_3:
	ret;

}
	// .globl	_Z7wrapadjP6float2iii
.visible .entry _Z7wrapadjP6float2iii(
	.param .u64 .ptr .align 1 _Z7wrapadjP6float2iii_param_0,
	.param .u32 _Z7wrapadjP6float2iii_param_1,
	.param .u32 _Z7wrapadjP6float2iii_param_2,
	.param .u32 _Z7wrapadjP6float2iii_param_3
)
{
	.reg .pred 	%p<7>;
	.reg .b32 	%r<39>;
	.reg .b32 	%f<5>;
	.reg .b64 	%rd<7>;

	ld.param.u64 	%rd1, [_Z7wrapadjP6float2iii_param_0];
	ld.param.u32 	%r7, [_Z7wrapadjP6float2iii_param_1];
	ld.param.u32 	%r8, [_Z7wrapadjP6float2iii_param_2];
	ld.param.u32 	%r6, [_Z7wrapadjP6float2iii_param_3];
	mov.u32 	%r9, %ntid.x;
	mov.u32 	%r10, %ctaid.x;
	mov.u32 	%r11, %tid.x;
	mad.lo.s32 	%r1, %r9, %r10, %r11;
	mov.u32 	%r12, %ntid.y;
	mov.u32 	%r13, %ctaid.y;
	mov.u32 	%r14, %tid.y;
	mad.lo.s32 	%r15, %r12, %r13, %r14;
	mov.u32 	%r16, %ntid.z;
	mov.u32 	%r17, %ctaid.z;
	mov.u32 	%r18, %tid.z;
	mad.lo.s32 	%r3, %r16, %r17, %r18;
	shl.b32 	%r4, %r7, 1;
	shl.b32 	%r19, %r6, 1;
	add.s32 	%r20, %r19, %r4;
	max.s32 	%r21, %r1, %r15;
	setp.ge.s32 	%p1, %r21, %r20;
	setp.ge.s32 	%p2, %r3, %r8;
	or.pred  	%p3, %p2, %p1;
	@%p3 bra 	$L__BB5_3;
	sub.s32 	%r22, %r20, %r6;
	min.s32 	%r23, %r1, %r15;
	setp.ge.s32 	%p4, %r23, %r6;
	setp.lt.s32 	%p5, %r21, %r22;
	and.pred  	%p6, %p5, %p4;
	@%p6 bra 	$L__BB5_3;
	cvta.to.global.u64 	%rd2, %rd1;
	add.s32 	%r25, %r4, %r1;
	sub.s32 	%r26, %r25, %r6;
	rem.s32 	%r27, %r26, %r4;
	add.s32 	%r28, %r4, %r15;
	sub.s32 	%r29, %r28, %r6;
	rem.s32 	%r30, %r29, %r4;
	mad.lo.s32 	%r31, %r20, %r15, %r1;
	mul.lo.s32 	%r32, %r20, %r3;
	mul.lo.s32 	%r33, %r32, %r20;
	add.s32 	%r34, %r31, %r33;
	add.s32 	%r35, %r30, %r6;
	add.s32 	%r36, %r33, %r6;
	add.s32 	%r37, %r36, %r27;
	mad.lo.s32 	%r38, %r35, %r20, %r37;
	mul.wide.s32 	%rd3, %r38, 8;
	add.s64 	%rd4, %rd2, %rd3;
	mul.wide.s32 	%rd5, %r34, 8;
	add.s64 	%rd6, %rd2, %rd5;
	ld.global.f32 	%f1, [%rd6];
	atom.global.add.f32 	%f2, [%rd4], %f1;
	ld.global.f32 	%f3, [%rd6+4];
	atom.global.add.f32 	%f4, [%rd4+4], %f3;
$L__BB5_3:
	ret;

}
	// .globl	_Z6takexyPfS_S_ii
.visible .entry _Z6takexyPfS_S_ii(
	.param .u64 .ptr .align 1 _Z6takexyPfS_S_ii_param_0,
	.param .u64 .ptr .align 1 _Z6takexyPfS_S_ii_param_1,
	.param .u64 .ptr .align 1 _Z6takexyPfS_S_ii_param_2,
	.param .u32 _Z6takexyPfS_S_ii_param_3,
	.param .u32 _Z6takexyPfS_S_ii_param_4
)
{
	.reg .pred 	%p<6>;
	.reg .b32 	%r<21>;
	.reg .b32 	%f<16>;
	.reg .b64 	%rd<12>;

	ld.param.u64 	%rd3, [_Z6takexyPfS_S_ii_param_0];
	ld.param.u64 	%rd4, [_Z6takexyPfS_S_ii_param_1];
	ld.param.u64 	%rd5, [_Z6takexyPfS_S_ii_param_2];
	ld.param.u32 	%r3, [_Z6takexyPfS_S_ii_param_3];
	ld.param.u32 	%r4, [_Z6takexyPfS_S_ii_param_4];
	mov.u32 	%r6, %ntid.x;
	mov.u32 	%r7, %ctaid.x;
	mov.u32 	%r8, %tid.x;
	mad.lo.s32 	%r1, %r6, %r7, %r8;
	mov.u32 	%r9, %ntid.y;
	mov.u32 	%r10, %ctaid.y;
	mov.u32 	%r11, %tid.y;
	mad.lo.s32 	%r12, %r9, %r10, %r11;
	setp.ge.s32 	%p1, %r1, %r3;
	setp.ge.s32 	%p2, %r12, %r4;
	or.pred  	%p3, %p1, %p2;
	@%p3 bra 	$L__BB6_5;
	cvta.to.global.u64 	%rd6, %rd3;
	cvta.to.global.u64 	%rd7, %rd4;
	cvta.to.global.u64 	%rd8, %rd5;
	shr.u32 	%r13, %r3, 31;
	add.s32 	%r14, %r3, %r13;
	shr.s32 	%r15, %r14, 1;
	sub.s32 	%r16, %r1, %r15;
	cvt.rn.f32.s32 	%f4, %r16;
	cvt.rn.f32.s32 	%f5, %r3;
	div.rn.f32 	%f6, %f4, %f5;
	mul.wide.u32 	%rd9, %r12, 4;
	add.s64 	%rd10, %rd8, %rd9;
	ld.global.f32 	%f7, [%rd10];
	cos.approx.f32 	%f8, %f7;
	mul.f32 	%f9, %f6, %f8;
	mad.lo.s32 	%r17, %r3, %r12, %r1;
	mul.wide.s32 	%rd11, %r17, 4;
	add.s64 	%rd1, %rd6, %rd11;
	st.global.f32 	[%rd1], %f9;
	sub.s32 	%r18, %r15, %r1;
	cvt.rn.f32.s32 	%f10, %r18;
	div.rn.f32 	%f11, %f10, %f5;
	ld.global.f32 	%f12, [%rd10];
	sin.approx.f32 	%f13, %f12;
	mul.f32 	%f15, %f11, %f13;
	add.s64 	%rd2, %rd7, %rd11;
	st.global.f32 	[%rd2], %f15;
	ld.global.f32 	%f14, [%rd1];
	setp.ltu.f32 	%p4, %f14, 0f3F000000;
	@%p4 bra 	$L__BB6_3;
	mov.b32 	%r19, 1056964272;
	st.global.u32 	[%rd1], %r19;
	ld.global.f32 	%f15, [%rd2];
$L__BB6_3:
	setp.ltu.f32 	%p5, %f15, 0f3F000000;
	@%p5 bra 	$L__BB6_5;
	mov.b32 	%r20, 1056964272;
	st.global.u32 	[%rd2], %r20;
$L__BB6_5:
	ret;

}
	// .globl	_Z6gatherP6float2S0_PfS1_ifiii
.visible .entry _Z6gatherP6float2S0_PfS1_ifiii(
	.param .u64 .ptr .align 1 _Z6gatherP6float2S0_PfS1_ifiii_param_0,
	.param .u64 .ptr .align 1 _Z6gatherP6float2S0_PfS1_ifiii_param_1,
	.param .u64 .ptr .align 1 _Z6gatherP6float2S0_PfS1_ifiii_param_2,
	.param .u64 .ptr .align 1 _Z6gatherP6float2S0_PfS1_ifiii_param_3,
	.param .u32 _Z6gatherP6float2S0_PfS1_ifiii_param_4,
	.param .f32 _Z6gatherP6float2S0_PfS1_ifiii_param_5,
	.param .u32 _Z6gatherP6float2S0_PfS1_ifiii_param_6,
	.param .u32 _Z6gatherP6float2S0_PfS1_ifiii_param_7,
	.param .u32 _Z6gatherP6float2S0_PfS1_ifiii_param_8
)
{
	.reg .pred 	%p<11>;
	.reg .b32 	%r<67>;
	.reg .b32 	%f<143>;
	.reg .b64 	%rd<34>;
	.reg .b64 	%fd<46>;

	ld.param.u64 	%rd3, [_Z6gatherP6float2S0_PfS1_ifiii_param_2];
	ld.param.u64 	%rd4, [_Z6gatherP6float2S0_PfS1_ifiii_param_3];
	ld.param.u32 	%r18, [_Z6gatherP6float2S0_PfS1_ifiii_param_4];
	ld.param.f32 	%f22, [_Z6gatherP6float2S0_PfS1_ifiii_param_5];
	ld.param.u32 	%r19, [_Z6gatherP6float2S0_PfS1_ifiii_param_6];
	ld.param.u32 	%r21, [_Z6gatherP6float2S0_PfS1_ifiii_param_7];
	ld.param.u32 	%r20, [_Z6gatherP6float2S0_PfS1_ifiii_param_8];
	mov.u32 	%r23, %ntid.x;
	mov.u32 	%r24, %ctaid.x;
	mov.u32 	%r25, %tid.x;
	mad.lo.s32 	%r1, %r23, %r24, %r25;
	mov.u32 	%r26, %ntid.y;
	mov.u32 	%r27, %ctaid.y;
	mov.u32 	%r28, %tid.y;
	mad.lo.s32 	%r29, %r26, %r27, %r28;
	mov.u32 	%r30, %ntid.z;
	mov.u32 	%r31, %ctaid.z;
	mov.u32 	%r32, %tid.z;
	mad.lo.s32 	%r3, %r30, %r31, %r32;
	setp.ge.s32 	%p1, %r1, %r19;
	setp.ge.s32 	%p2, %r29, %r21;
	or.pred  	%p3, %p1, %p2;
	setp.ge.s32 	%p4, %r3, %r20;
	or.pred  	%p5, %p3, %p4;
	@%p5 bra 	$L__BB7_10;
	cvta.to.global.u64 	%rd5, %rd3;
	cvta.to.global.u64 	%rd6, %rd4;
	mul.lo.s32 	%r4, %r19, %r29;
	add.s32 	%r33, %r4, %r1;
	mul.wide.s32 	%rd7, %r33, 4;
	add.s64 	%rd8, %rd5, %rd7;
	ld.global.f32 	%f1, [%rd8];
	add.s64 	%rd9, %rd6, %rd7;
	ld.global.f32 	%f2, [%rd9];
	setp.lt.s32 	%p6, %r18, 0;
	mov.f32 	%f138, 0f00000000;
	mov.f32 	%f137, %f138;
	@%p6 bra 	$L__BB7_9;
	shl.b32 	%r5, %r18, 1;
	shl.b32 	%r35, %r19, 1;
	cvt.rn.f32.s32 	%f3, %r35;
	mul.f32 	%f25, %f2, %f3;
	cvt.rmi.f32.f32 	%f26, %f25;
	cvt.rn.f32.u32 	%f27, %r18;
	sub.f32 	%f4, %f26, %f27;
	mul.f32 	%f28, %f1, %f3;
	cvt.rmi.f32.f32 	%f29, %f28;
	sub.f32 	%f5, %f29, %f27;
	mul.f32 	%f30, %f22, %f22;
	sqrt.rn.f32 	%f31, %f30;
	cvt.f64.f32 	%fd5, %f31;
	mov.f64 	%fd6, 0d400921FB54442D18;
	div.rn.f64 	%fd1, %fd6, %fd5;
	cvt.f64.f32 	%fd7, %f22;
	mov.f64 	%fd8, 0dC023BD3CC9BE45DE;
	div.rn.f64 	%fd2, %fd8, %fd7;
	mov.f64 	%fd9, 0d4023BD3CC9BE45DE;
	div.rn.f64 	%fd3, %fd9, %fd7;
	add.s32 	%r6, %r19, %r18;
	add.s32 	%r7, %r35, %r5;
	max.s32 	%r8, %r5, 0;
	mov.f32 	%f137, 0f00000000;
	mov.b32 	%r63, 0;
	mov.f32 	%f138, %f137;
$L__BB7_3:
	setp.lt.s32 	%p7, %r5, 3;
	cvt.rn.f32.u32 	%f32, %r63;
	add.f32 	%f33, %f4, %f32;
	cvt.rzi.s32.f32 	%r37, %f33;
	cvt.rn.f32.s32 	%f34, %r37;
	div.rn.f32 	%f35, %f34, %f3;
	sub.f32 	%f36, %f35, %f2;
	mul.f32 	%f37, %f36, %f36;
	cvt.f64.f32 	%fd10, %f37;
	mul.f64 	%fd4, %fd3, %fd10;
	mad.lo.s32 	%r38, %r7, %r3, %r6;
	add.s32 	%r39, %r38, %r37;
	mad.lo.s32 	%r10, %r39, %r7, %r6;
	mov.b32 	%r66, 0;
	@%p7 bra 	$L__BB7_6;
	mov.b32 	%r64, 0;
$L__BB7_5:
	.pragma "nounroll";
	ld.param.u64 	%rd31, [_Z6gatherP6float2S0_PfS1_ifiii_param_1];
	cvt.rn.f32.u32 	%f38, %r64;
	add.f32 	%f39, %f5, %f38;
	cvt.rzi.s32.f32 	%r41, %f39;
	cvt.rn.f32.s32 	%f40, %r41;
	div.rn.f32 	%f41, %f40, %f3;
	sub.f32 	%f42, %f41, %f1;
	mul.f32 	%f43, %f42, %f42;
	cvt.f64.f32 	%fd11, %f43;
	mul.f64 	%fd12, %fd2, %fd11;
	sub.f64 	%fd13, %fd12, %fd4;
	cvt.rn.f32.f64 	%f44, %fd13;
	mul.f32 	%f45, %f44, 0f3FB8AA3B;
	ex2.approx.f32 	%f46, %f45;
	cvt.f64.f32 	%fd14, %f46;
	mul.f64 	%fd15, %fd1, %fd14;
	cvt.rn.f32.f64 	%f47, %fd15;
	add.s32 	%r42, %r10, %r41;
	cvta.to.global.u64 	%rd10, %rd31;
	mul.wide.s32 	%rd11, %r42, 8;
	add.s64 	%rd12, %rd10, %rd11;
	ld.global.v2.f32 	{%f48, %f49}, [%rd12];
	fma.rn.f32 	%f50, %f48, %f47, %f137;
	fma.rn.f32 	%f51, %f49, %f47, %f138;
	add.s32 	%r43, %r64, 1;
	cvt.rn.f32.u32 	%f52, %r43;
	add.f32 	%f53, %f5, %f52;
	cvt.rzi.s32.f32 	%r44, %f53;
	cvt.rn.f32.s32 	%f54, %r44;
	div.rn.f32 	%f55, %f54, %f3;
	sub.f32 	%f56, %f55, %f1;
	mul.f32 	%f57, %f56, %f56;
	cvt.f64.f32 	%fd16, %f57;
	mul.f64 	%fd17, %fd2, %fd16;
	sub.f64 	%fd18, %fd17, %fd4;
	cvt.rn.f32.f64 	%f58, %fd18;
	mul.f32 	%f59, %f58, 0f3FB8AA3B;
	ex2.approx.f32 	%f60, %f59;
	cvt.f64.f32 	%fd19, %f60;
	mul.f64 	%fd20, %fd1, %fd19;
	cvt.rn.f32.f64 	%f61, %fd20;
	add.s32 	%r45, %r10, %r44;
	mul.wide.s32 	%rd13, %r45, 8;
	add.s64 	%rd14, %rd10, %rd13;
	ld.global.v2.f32 	{%f62, %f63}, [%rd14];
	fma.rn.f32 	%f64, %f62, %f61, %f50;
	fma.rn.f32 	%f65, %f63, %f61, %f51;
	add.s32 	%r46, %r64, 2;
	cvt.rn.f32.u32 	%f66, %r46;
	add.f32 	%f67, %f5, %f66;
	cvt.rzi.s32.f32 	%r47, %f67;
	cvt.rn.f32.s32 	%f68, %r47;
	div.rn.f32 	%f69, %f68, %f3;
	sub.f32 	%f70, %f69, %f1;
	mul.f32 	%f71, %f70, %f70;
	cvt.f64.f32 	%fd21, %f71;
	mul.f64 	%fd22, %fd2, %fd21;
	sub.f64 	%fd23, %fd22, %fd4;
	cvt.rn.f32.f64 	%f72, %fd23;
	mul.f32 	%f73, %f72, 0f3FB8AA3B;
	ex2.approx.f32 	%f74, %f73;
	cvt.f64.f32 	%fd24, %f74;
	mul.f64 	%fd25, %fd1, %fd24;
	cvt.rn.f32.f64 	%f75, %fd25;
	add.s32 	%r48, %r10, %r47;
	mul.wide.s32 	%rd15, %r48, 8;
	add.s64 	%rd16, %rd10, %rd15;
	ld.global.v2.f32 	{%f76, %f77}, [%rd16];
	fma.rn.f32 	%f78, %f76, %f75, %f64;
	fma.rn.f32 	%f79, %f77, %f75, %f65;
	add.s32 	%r49, %r64, 3;
	cvt.rn.f32.u32 	%f80, %r49;
	add.f32 	%f81, %f5, %f80;
	cvt.rzi.s32.f32 	%r50, %f81;
	cvt.rn.f32.s32 	%f82, %r50;
	div.rn.f32 	%f83, %f82, %f3;
	sub.f32 	%f84, %f83, %f1;
	mul.f32 	%f85, %f84, %f84;
	cvt.f64.f32 	%fd26, %f85;
	mul.f64 	%fd27, %fd2, %fd26;
	sub.f64 	%fd28, %fd27, %fd4;
	cvt.rn.f32.f64 	%f86, %fd28;
	mul.f32 	%f87, %f86, 0f3FB8AA3B;
	ex2.approx.f32 	%f88, %f87;
	cvt.f64.f32 	%fd29, %f88;
	mul.f64 	%fd30, %fd1, %fd29;
	cvt.rn.f32.f64 	%f89, %fd30;
	add.s32 	%r51, %r10, %r50;
	mul.wide.s32 	%rd17, %r51, 8;
	add.s64 	%rd18, %rd10, %rd17;
	ld.global.v2.f32 	{%f90, %f91}, [%rd18];
	fma.rn.f32 	%f137, %f90, %f89, %f78;
	fma.rn.f32 	%f138, %f91, %f89, %f79;
	add.s32 	%r64, %r64, 4;
	add.s32 	%r52, %r8, 1;
	and.b32  	%r66, %r52, 2147483644;
	setp.ne.s32 	%p8, %r64, %r66;
	@%p8 bra 	$L__BB7_5;
$L__BB7_6:
	and.b32  	%r53, %r8, 2;
	setp.eq.s32 	%p9, %r53, 0;
	@%p9 bra 	$L__BB7_8;
	ld.param.u64 	%rd32, [_Z6gatherP6float2S0_PfS1_ifiii_param_1];
	cvt.rn.f32.u32 	%f92, %r66;
	add.f32 	%f93, %f5, %f92;
	cvt.rzi.s32.f32 	%r54, %f93;
	cvt.rn.f32.s32 	%f94, %r54;
	div.rn.f32 	%f95, %f94, %f3;
	sub.f32 	%f96, %f95, %f1;
	mul.f32 	%f97, %f96, %f96;
	cvt.f64.f32 	%fd31, %f97;
	mul.f64 	%fd32, %fd2, %fd31;
	sub.f64 	%fd33, %fd32, %fd4;
	cvt.rn.f32.f64 	%f98, %fd33;
	mul.f32 	%f99, %f98, 0f3FB8AA3B;
	ex2.approx.f32 	%f100, %f99;
	cvt.f64.f32 	%fd34, %f100;
	mul.f64 	%fd35, %fd1, %fd34;
	cvt.rn.f32.f64 	%f101, %fd35;
	add.s32 	%r55, %r10, %r54;
	cvta.to.global.u64 	%rd19, %rd32;
	mul.wide.s32 	%rd20, %r55, 8;
	add.s64 	%rd21, %rd19, %rd20;
	ld.global.v2.f32 	{%f102, %f103}, [%rd21];
	fma.rn.f32 	%f104, %f102, %f101, %f137;
	fma.rn.f32 	%f105, %f103, %f101, %f138;
	add.s32 	%r56, %r66, 1;
	cvt.rn.f32.u32 	%f106, %r56;
	add.f32 	%f107, %f5, %f106;
	cvt.rzi.s32.f32 	%r57, %f107;
	cvt.rn.f32.s32 	%f108, %r57;
	div.rn.f32 	%f109, %f108, %f3;
	sub.f32 	%f110, %f109, %f1;
	mul.f32 	%f111, %f110, %f110;
	cvt.f64.f32 	%fd36, %f111;
	mul.f64 	%fd37, %fd2, %fd36;
	sub.f64 	%fd38, %fd37, %fd4;
	cvt.rn.f32.f64 	%f112, %fd38;
	mul.f32 	%f113, %f112, 0f3FB8AA3B;
	ex2.approx.f32 	%f114, %f113;
	cvt.f64.f32 	%fd39, %f114;
	mul.f64 	%fd40, %fd1, %fd39;
	cvt.rn.f32.f64 	%f115, %fd40;
	add.s32 	%r58, %r10, %r57;
	mul.wide.s32 	%rd22, %r58, 8;
	add.s64 	%rd23, %rd19, %rd22;
	ld.global.v2.f32 	{%f116, %f117}, [%rd23];
	fma.rn.f32 	%f137, %f116, %f115, %f104;
	fma.rn.f32 	%f138, %f117, %f115, %f105;
	add.s32 	%r66, %r66, 2;
$L__BB7_8:
	ld.param.u64 	%rd33, [_Z6gatherP6float2S0_PfS1_ifiii_param_1];
	cvt.rn.f32.u32 	%f118, %r66;
	add.f32 	%f119, %f5, %f118;
	cvt.rzi.s32.f32 	%r59, %f119;
	cvt.rn.f32.s32 	%f120, %r59;
	div.rn.f32 	%f121, %f120, %f3;
	sub.f32 	%f122, %f121, %f1;
	mul.f32 	%f123, %f122, %f122;
	cvt.f64.f32 	%fd41, %f123;
	mul.f64 	%fd42, %fd2, %fd41;
	sub.f64 	%fd43, %fd42, %fd4;
	cvt.rn.f32.f64 	%f124, %fd43;
	mul.f32 	%f125, %f124, 0f3FB8AA3B;
	ex2.approx.f32 	%f126, %f125;
	cvt.f64.f32 	%fd44, %f126;
	mul.f64 	%fd45, %fd1, %fd44;
	cvt.rn.f32.f64 	%f127, %fd45;
	add.s32 	%r60, %r10, %r59;
	cvta.to.global.u64 	%rd24, %rd33;
	mul.wide.s32 	%rd25, %r60, 8;
	add.s64 	%rd26, %rd24, %rd25;
	ld.global.v2.f32 	{%f128, %f129}, [%rd26];
	fma.rn.f32 	%f137, %f128, %f127, %f137;
	fma.rn.f32 	%f138, %f129, %f127, %f138;
	add.s32 	%r17, %r63, 1;
	setp.ne.s32 	%p10, %r63, %r8;
	mov.u32 	%r63, %r17;
	@%p10 bra 	$L__BB7_3;
$L__BB7_9:
	ld.param.u64 	%rd30, [_Z6gatherP6float2S0_PfS1_ifiii_param_0];
	cvt.rn.f32.s32 	%f130, %r19;
	div.rn.f32 	%f131, %f137, %f130;
	mad.lo.s32 	%r61, %r19, %r3, %r1;
	mad.lo.s32 	%r62, %r20, %r4, %r61;
	cvta.to.global.u64 	%rd27, %rd30;
	mul.wide.s32 	%rd28, %r62, 8;
	add.s64 	%rd29, %rd27, %rd28;
	div.rn.f32 	%f132, %f138, %f130;
	st.global.v2.f32 	[%rd29], {%f131, %f132};
$L__BB7_10:
	ret;

}
	// .globl	_Z7scatterP6float2S0_PfS1_ifiii
.visible .entry _Z7scatterP6float2S0_PfS1_ifiii(
	.param .u64 .ptr .align 1 _Z7scatterP6float2S0_PfS1_ifiii_param_0,
	.param .u64 .ptr .align 1 _Z7scatterP6float2S0_PfS1_ifiii_param_1,
	.param .u64 .ptr .align 1 _Z7scatterP6float2S0_PfS1_ifiii_param_2,
	.param .u64 .ptr .align 1 _Z7scatterP6float2S0_PfS1_ifiii_param_3,
	.param .u32 _Z7scatterP6float2S0_PfS1_ifiii_param_4,
	.param .f32 _Z7scatterP6float2S0_PfS1_ifiii_param_5,
	.param .u32 _Z7scatterP6float2S0_PfS1_ifiii_param_6,
	.param .u32 _Z7scatterP6float2S0_PfS1_ifiii_param_7,
	.param .u32 _Z7scatterP6float2S0_PfS1_ifiii_param_8
)
{
	.reg .pred 	%p<11>;
	.reg .b32 	%r<70>;
	.reg .b32 	%f<123>;
	.reg .b64 	%rd<33>;
	.reg .b64 	%fd<46>;

	ld.param.u64 	%rd2, [_Z7scatterP6float2S0_PfS1_ifiii_param_1];
	ld.param.u64 	%rd3, [_Z7scatterP6float2S0_PfS1_ifiii_param_2];
	ld.param.u64 	%rd4, [_Z7scatterP6float2S0_PfS1_ifiii_param_3];
	ld.param.u32 	%r15, [_Z7scatterP6float2S0_PfS1_ifiii_param_4];
	ld.param.f32 	%f8, [_Z7scatterP6float2S0_PfS1_ifiii_param_5];
	ld.param.u32 	%r16, [_Z7scatterP6float2S0_PfS1_ifiii_param_6];
	ld.param.u32 	%r18, [_Z7scatterP6float2S0_PfS1_ifiii_param_7];
	ld.param.u32 	%r17, [_Z7scatterP6float2S0_PfS1_ifiii_param_8];
	mov.u32 	%r20, %ntid.x;
	mov.u32 	%r21, %ctaid.x;
	mov.u32 	%r22, %tid.x;
	mad.lo.s32 	%r1, %r20, %r21, %r22;
	mov.u32 	%r23, %ntid.y;
	mov.u32 	%r24, %ctaid.y;
	mov.u32 	%r25, %tid.y;
	mad.lo.s32 	%r26, %r23, %r24, %r25;
	mov.u32 	%r27, %ntid.z;
	mov.u32 	%r28, %ctaid.z;
	mov.u32 	%r29, %tid.z;
	mad.lo.s32 	%r3, %r27, %r28, %r29;
	setp.ge.s32 	%p1, %r1, %r16;
	setp.ge.s32 	%p2, %r26, %r18;
	or.pred  	%p3, %p1, %p2;
	setp.ge.s32 	%p4, %r3, %r17;
	or.pred  	%p5, %p3, %p4;
	@%p5 bra 	$L__BB8_9;
	cvta.to.global.u64 	%rd5, %rd3;
	cvta.to.global.u64 	%rd6, %rd4;
	cvta.to.global.u64 	%rd7, %rd2;
	mul.lo.s32 	%r30, %r16, %r26;
	add.s32 	%r31, %r30, %r1;
	mul.wide.s32 	%rd8, %r31, 4;
	add.s64 	%rd9, %rd5, %rd8;
	ld.global.f32 	%f1, [%rd9];
	add.s64 	%rd10, %rd6, %rd8;
	ld.global.f32 	%f2, [%rd10];
	mad.lo.s32 	%r32, %r16, %r3, %r1;
	mad.lo.s32 	%r33, %r17, %r30, %r32;
	mul.wide.s32 	%rd11, %r33, 8;
	add.s64 	%rd12, %rd7, %rd11;
	ld.global.v2.f32 	{%f9, %f10}, [%rd12];
	cvt.rn.f32.s32 	%f11, %r16;
	div.rn.f32 	%f3, %f9, %f11;
	div.rn.f32 	%f4, %f10, %f11;
	setp.lt.s32 	%p6, %r15, 0;
	@%p6 bra 	$L__BB8_9;
	shl.b32 	%r4, %r15, 1;
	shl.b32 	%r35, %r16, 1;
	cvt.rn.f32.s32 	%f5, %r35;
	mul.f32 	%f12, %f2, %f5;
	cvt.rmi.f32.f32 	%f13, %f12;
	cvt.rn.f32.u32 	%f14, %r15;
	sub.f32 	%f6, %f13, %f14;
	mul.f32 	%f15, %f1, %f5;
	cvt.rmi.f32.f32 	%f16, %f15;
	sub.f32 	%f7, %f16, %f14;
	mul.f32 	%f17, %f8, %f8;
	sqrt.rn.f32 	%f18, %f17;
	cvt.f64.f32 	%fd5, %f18;
	mov.f64 	%fd6, 0d400921FB54442D18;
	div.rn.f64 	%fd1, %fd6, %fd5;
	cvt.f64.f32 	%fd7, %f8;
	mov.f64 	%fd8, 0dC023BD3CC9BE45DE;
	div.rn.f64 	%fd2, %fd8, %fd7;
	mov.f64 	%fd9, 0d4023BD3CC9BE45DE;
	div.rn.f64 	%fd3, %fd9, %fd7;
	add.s32 	%r5, %r16, %r15;
	add.s32 	%r6, %r35, %r4;
	max.s32 	%r7, %r4, 0;
	mov.b32 	%r67, 0;
$L__BB8_3:
	setp.lt.s32 	%p7, %r4, 3;
	cvt.rn.f32.u32 	%f19, %r67;
	add.f32 	%f20, %f6, %f19;
	cvt.rzi.s32.f32 	%r37, %f20;
	cvt.rn.f32.s32 	%f21, %r37;
	div.rn.f32 	%f22, %f21, %f5;
	sub.f32 	%f23, %f22, %f2;
	mul.f32 	%f24, %f23, %f23;
	cvt.f64.f32 	%fd10, %f24;
	mul.f64 	%fd4, %fd3, %fd10;
	mov.u32 	%r39, %ctaid.z;
	mov.u32 	%r40, %tid.z;
	mad.lo.s32 	%r41, %r27, %r39, %r40;
	mad.lo.s32 	%r42, %r6, %r41, %r5;
	add.s32 	%r43, %r42, %r37;
	mad.lo.s32 	%r9, %r43, %r6, %r5;
	mov.b32 	%r69, 0;
	@%p7 bra 	$L__BB8_6;
	mov.b32 	%r68, 0;
$L__BB8_5:
	ld.param.u64 	%rd30, [_Z7scatterP6float2S0_PfS1_ifiii_param_0];
	cvt.rn.f32.u32 	%f25, %r68;
	add.f32 	%f26, %f7, %f25;
	cvt.rzi.s32.f32 	%r45, %f26;
	cvt.rn.f32.s32 	%f27, %r45;
	div.rn.f32 	%f28, %f27, %f5;
	sub.f32 	%f29, %f28, %f1;
	mul.f32 	%f30, %f29, %f29;
	cvt.f64.f32 	%fd11, %f30;
	mul.f64 	%fd12, %fd2, %fd11;
	sub.f64 	%fd13, %fd12, %fd4;
	cvt.rn.f32.f64 	%f31, %fd13;
	mul.f32 	%f32, %f31, 0f3FB8AA3B;
	ex2.approx.f32 	%f33, %f32;
	cvt.f64.f32 	%fd14, %f33;
	mul.f64 	%fd15, %fd1, %fd14;
	cvt.rn.f32.f64 	%f34, %fd15;
	add.s32 	%r46, %r9, %r45;
	cvta.to.global.u64 	%rd13, %rd30;
	mul.wide.s32 	%rd14, %r46, 8;
	add.s64 	%rd15, %rd13, %rd14;
	mul.f32 	%f35, %f3, %f34;
	atom.global.add.f32 	%f36, [%rd15], %f35;
	mul.f32 	%f37, %f4, %f34;
	atom.global.add.f32 	%f38, [%rd15+4], %f37;
	add.s32 	%r47, %r68, 1;
	cvt.rn.f32.u32 	%f39, %r47;
	add.f32 	%f40, %f7, %f39;
	cvt.rzi.s32.f32 	%r48, %f40;
	cvt.rn.f32.s32 	%f41, %r48;
	div.rn.f32 	%f42, %f41, %f5;
	sub.f32 	%f43, %f42, %f1;
	mul.f32 	%f44, %f43, %f43;
	cvt.f64.f32 	%fd16, %f44;
	mul.f64 	%fd17, %fd2, %fd16;
	sub.f64 	%fd18, %fd17, %fd4;
	cvt.rn.f32.f64 	%f45, %fd18;
	mul.f32 	%f46, %f45, 0f3FB8AA3B;
	ex2.approx.f32 	%f47, %f46;
	cvt.f64.f32 	%fd19, %f47;
	mul.f64 	%fd20, %fd1, %fd19;
	cvt.rn.f32.f64 	%f48, %fd20;
	add.s32 	%r49, %r9, %r48;
	mul.wide.s32 	%rd16, %r49, 8;
	add.s64 	%rd17, %rd13, %rd16;
	mul.f32 	%f49, %f3, %f48;
	atom.global.add.f32 	%f50, [%rd17], %f49;
	mul.f32 	%f51, %f4, %f48;
	atom.global.add.f32 	%f52, [%rd17+4], %f51;
	add.s32 	%r50, %r68, 2;
	cvt.rn.f32.u32 	%f53, %r50;
	add.f32 	%f54, %f7, %f53;
	cvt.rzi.s32.f32 	%r51, %f54;
	cvt.rn.f32.s32 	%f55, %r51;
	div.rn.f32 	%f56, %f55, %f5;
	sub.f32 	%f57, %f56, %f1;
	mul.f32 	%f58, %f57, %f57;
	cvt.f64.f32 	%fd21, %f58;
	mul.f64 	%fd22, %fd2, %fd21;
	sub.f64 	%fd23, %fd22, %fd4;
	cvt.rn.f32.f64 	%f59, %fd23;
	mul.f32 	%f60, %f59, 0f3FB8AA3B;
	ex2.approx.f32 	%f61, %f60;
	cvt.f64.f32 	%fd24, %f61;
	mul.f64 	%fd25, %fd1, %fd24;
	cvt.rn.f32.f64 	%f62, %fd25;
	add.s32 	%r52, %r9, %r51;
	mul.wide.s32 	%rd18, %r52, 8;
	add.s64 	%rd19, %rd13, %rd18;
	mul.f32 	%f63, %f3, %f62;
	atom.global.add.f32 	%f64, [%rd19], %f63;
	mul.f32 	%f65, %f4, %f62;
	atom.global.add.f32 	%f66, [%rd19+4], %f65;
	add.s32 	%r53, %r68, 3;
	cvt.rn.f32.u32 	%f67, %r53;
	add.f32 	%f68, %f7, %f67;
	cvt.rzi.s32.f32 	%r54, %f68;
	cvt.rn.f32.s32 	%f69, %r54;
	div.rn.f32 	%f70, %f69, %f5;
	sub.f32 	%f71, %f70, %f1;
	mul.f32 	%f72, %f71, %f71;
	cvt.f64.f32 	%fd26, %f72;
	mul.f64 	%fd27, %fd2, %fd26;
	sub.f64 	%fd28, %fd27, %fd4;
	cvt.rn.f32.f64 	%f73, %fd28;
	mul.f32 	%f74, %f73, 0f3FB8AA3B;
	ex2.approx.f32 	%f75, %f74;
	cvt.f64.f32 	%fd29, %f75;
	mul.f64 	%fd30, %fd1, %fd29;
	cvt.rn.f32.f64 	%f76, %fd30;
	add.s32 	%r55, %r9, %r54;
	mul.wide.s32 	%rd20, %r55, 8;
	add.s64 	%rd21, %rd13, %rd20;
	mul.f32 	%f77, %f3, %f76;
	atom.global.add.f32 	%f78, [%rd21], %f77;
	mul.f32 	%f79, %f4, %f76;
	atom.global.add.f32 	%f80, [%rd21+4], %f79;
	add.s32 	%r68, %r68, 4;
	add.s32 	%r56, %r7, 1;
	and.b32  	%r69, %r56, 2147483644;
	setp.ne.s32 	%p8, %r68, %r69;
	@%p8 bra 	$L__BB8_5;
$L__BB8_6:
	ld.param.u64 	%rd31, [_Z7scatterP6float2S0_PfS1_ifiii_param_0];
	add.s32 	%r57, %r7, 1;
	and.b32  	%r58, %r57, 3;
	setp.eq.s32 	%p9, %r58, 1;
	cvt.rn.f32.u32 	%f81, %r69;
	add.f32 	%f82, %f7, %f81;
	cvt.rzi.s32.f32 	%r59, %f82;
	cvt.rn.f32.s32 	%f83, %r59;
	div.rn.f32 	%f84, %f83, %f5;
	sub.f32 	%f85, %f84, %f1;
	mul.f32 	%f86, %f85, %f85;
	cvt.f64.f32 	%fd31, %f86;
	mul.f64 	%fd32, %fd2, %fd31;
	sub.f64 	%fd33, %fd32, %fd4;
	cvt.rn.f32.f64 	%f87, %fd33;
	mul.f32 	%f88, %f87, 0f3FB8AA3B;
	ex2.approx.f32 	%f89, %f88;
	cvt.f64.f32 	%fd34, %f89;
	mul.f64 	%fd35, %fd1, %fd34;
	cvt.rn.f32.f64 	%f90, %fd35;
	add.s32 	%r60, %r9, %r59;
	cvta.to.global.u64 	%rd22, %rd31;
	mul.wide.s32 	%rd23, %r60, 8;
	add.s64 	%rd24, %rd22, %rd23;
	mul.f32 	%f91, %f3, %f90;
	atom.global.add.f32 	%f92, [%rd24], %f91;
	mul.f32 	%f93, %f4, %f90;
	atom.global.add.f32 	%f94, [%rd24+4], %f93;
	@%p9 bra 	$L__BB8_8;
	ld.param.u64 	%rd32, [_Z7scatterP6float2S0_PfS1_ifiii_param_0];
	add.s32 	%r61, %r69, 1;
	cvt.rn.f32.u32 	%f95, %r61;
	add.f32 	%f96, %f7, %f95;
	cvt.rzi.s32.f32 	%r62, %f96;
	cvt.rn.f32.s32 	%f97, %r62;
	div.rn.f32 	%f98, %f97, %f5;
	sub.f32 	%f99, %f98, %f1;
	mul.f32 	%f100, %f99, %f99;
	cvt.f64.f32 	%fd36, %f100;
	mul.f64 	%fd37, %fd2, %fd36;
	sub.f64 	%fd38, %fd37, %fd4;
	cvt.rn.f32.f64 	%f101, %fd38;
	mul.f32 	%f102, %f101, 0f3FB8AA3B;
	ex2.approx.f32 	%f103, %f102;
	cvt.f64.f32 	%fd39, %f103;
	mul.f64 	%fd40, %fd1, %fd39;
	cvt.rn.f32.f64 	%f104, %fd40;
	add.s32 	%r63, %r9, %r62;
	cvta.to.global.u64 	%rd25, %rd32;
	mul.wide.s32 	%rd26, %r63, 8;
	add.s64 	%rd27, %rd25, %rd26;
	mul.f32 	%f105, %f3, %f104;
	atom.global.add.f32 	%f106, [%rd27], %f105;
	mul.f32 	%f107, %f4, %f104;
	atom.global.add.f32 	%f108, [%rd27+4], %f107;
	add.s32 	%r64, %r69, 2;
	cvt.rn.f32.u32 	%f109, %r64;
	add.f32 	%f110, %f7, %f109;
	cvt.rzi.s32.f32 	%r65, %f110;
	cvt.rn.f32.s32 	%f111, %r65;
	div.rn.f32 	%f112, %f111, %f5;
	sub.f32 	%f113, %f112, %f1;
	mul.f32 	%f114, %f113, %f113;
	cvt.f64.f32 	%fd41, %f114;
	mul.f64 	%fd42, %fd2, %fd41;
	sub.f64 	%fd43, %fd42, %fd4;
	cvt.rn.f32.f64 	%f115, %fd43;
	mul.f32 	%f116, %f115, 0f3FB8AA3B;
	ex2.approx.f32 	%f117, %f116;
	cvt.f64.f32 	%fd44, %f117;
	mul.f64 	%fd45, %fd1, %fd44;
	cvt.rn.f32.f64 	%f118, %fd45;
	add.s32 	%r66, %r9, %r65;
	mul.wide.s32 	%rd28, %r66, 8;
	add.s64 	%rd29, %rd25, %rd28;
	mul.f32 	%f119, %f3, %f118;
	atom.global.add.f32 	%f120, [%rd29], %f119;
	mul.f32 	%f121, %f4, %f118;
	atom.global.add.f32 	%f122, [%rd29+4], %f121;
$L__BB8_8:
	add.s32 	%r14, %r67, 1;
	setp.ne.s32 	%p10, %r67, %r7;
	mov.u32 	%r67, %r14;
	@%p10 bra 	$L__BB8_3;
$L__BB8_9:
	ret;

}
	// .globl	_Z11applyfilterP6float2iii
.visible .entry _Z11applyfilterP6float2iii(
	.param .u64 .ptr .align 1 _Z11applyfilterP6float2iii_param_0,
	.param .u32 _Z11applyfilterP6float2iii_param_1,
	.param .u32 _Z11applyfilterP6float2iii_param_2,
	.param .u32 _Z11applyfilterP6float2iii_param_3
)
{
	.local .align 4 .b8 	__local_depot9[28];
	.reg .b64 	%SP;
	.reg .b64 	%SPL;
	.reg .pred 	%p<15>;
	.reg .b32 	%r<63>;
	.reg .b32 	%f<43>;
	.reg .b64 	%rd<25>;
	.reg .b64 	%fd<3>;

	mov.u64 	%SPL, __local_depot9;
	ld.param.u64 	%rd9, [_Z11applyfilterP6float2iii_param_0];
	ld.param.u32 	%r19, [_Z11applyfilterP6float2iii_param_1];
	ld.param.u32 	%r21, [_Z11applyfilterP6float2iii_param_2];
	ld.param.u32 	%r22, [_Z11applyfilterP6float2iii_param_3];
	add.u64 	%rd1, %SPL, 0;
	mov.u32 	%r23, %ntid.x;
	mov.u32 	%r24, %ctaid.x;
	mov.u32 	%r25, %tid.x;
	mad.lo.s32 	%r1, %r23, %r24, %r25;
	mov.u32 	%r26, %ntid.y;
	mov.u32 	%r27, %ctaid.y;
	mov.u32 	%r28, %tid.y;
	mad.lo.s32 	%r29, %r26, %r27, %r28;
	mov.u32 	%r30, %ntid.z;
	mov.u32 	%r31, %ctaid.z;
	mov.u32 	%r32, %tid.z;
	mad.lo.s32 	%r3, %r30, %r31, %r32;
	setp.ge.s32 	%p1, %r1, %r19;
	setp.ge.s32 	%p2, %r29, %r21;
	or.pred  	%p3, %p1, %p2;
	setp.ge.s32 	%p4, %r3, %r22;
	or.pred  	%p5, %p3, %p4;
	@%p5 bra 	$L__BB9_12;
	mad.lo.s32 	%r33, %r21, %r3, %r29;
	mad.lo.s32 	%r4, %r33, %r19, %r1;
	shr.u32 	%r34, %r19, 31;
	add.s32 	%r35, %r19, %r34;
	shr.s32 	%r36, %r35, 1;
	sub.s32 	%r37, %r1, %r36;
	cvt.rn.f32.s32 	%f10, %r37;
	cvt.rn.f32.s32 	%f11, %r19;
	div.rn.f32 	%f1, %f10, %f11;
	setp.eq.f32 	%p6, %f1, 0f00000000;
	mov.f32 	%f42, 0f00000000;
	@%p6 bra 	$L__BB9_11;
	abs.f32 	%f2, %f1;
	mul.f32 	%f12, %f1, 0f3F22F983;
	cvt.rni.s32.f32 	%r62, %f12;
	cvt.rn.f32.s32 	%f13, %r62;
	fma.rn.f32 	%f14, %f13, 0fBFC90FDA, %f1;
	fma.rn.f32 	%f15, %f13, 0fB3A22168, %f14;
	fma.rn.f32 	%f41, %f13, 0fA7C234C5, %f15;
	setp.ltu.f32 	%p7, %f2, 0f47CE4780;
	@%p7 bra 	$L__BB9_10;
	setp.neu.f32 	%p8, %f2, 0f7F800000;
	@%p8 bra 	$L__BB9_5;
	mov.f32 	%f18, 0f00000000;
	mul.rn.f32 	%f41, %f1, %f18;
	mov.b32 	%r62, 0;
	bra.uni 	$L__BB9_10;
$L__BB9_5:
	mov.b32 	%r6, %f1;
	shl.b32 	%r39, %r6, 8;
	or.b32  	%r7, %r39, -2147483648;
	mov.b64 	%rd24, 0;
	mov.b32 	%r59, 0;
	mov.u64 	%rd22, __cudart_i2opi_f;
	mov.u64 	%rd23, %rd1;
$L__BB9_6:
	.pragma "nounroll";
	ld.global.nc.u32 	%r40, [%rd22];
	mad.wide.u32 	%rd13, %r40, %r7, %rd24;
	shr.u64 	%rd24, %rd13, 32;
	st.local.u32 	[%rd23], %rd13;
	add.s32 	%r59, %r59, 1;
	add.s64 	%rd23, %rd23, 4;
	add.s64 	%rd22, %rd22, 4;
	setp.ne.s32 	%p9, %r59, 6;
	@%p9 bra 	$L__BB9_6;
	shr.u32 	%r41, %r6, 23;
	st.local.u32 	[%rd1+24], %rd24;
	and.b32  	%r10, %r41, 31;
	and.b32  	%r42, %r41, 224;
	add.s32 	%r43, %r42, -128;
	shr.u32 	%r44, %r43, 5;
	mul.wide.u32 	%rd14, %r44, 4;
	sub.s64 	%rd8, %rd1, %rd14;
	ld.local.u32 	%r60, [%rd8+24];
	ld.local.u32 	%r61, [%rd8+20];
	setp.eq.s32 	%p10, %r10, 0;
	@%p10 bra 	$L__BB9_9;
	shf.l.wrap.b32 	%r60, %r61, %r60, %r10;
	ld.local.u32 	%r45, [%rd8+16];
	shf.l.wrap.b32 	%r61, %r45, %r61, %r10;
$L__BB9_9:
	shr.u32 	%r46, %r60, 30;
	shf.l.wrap.b32 	%r47, %r61, %r60, 2;
	shl.b32 	%r48, %r61, 2;
	shr.u32 	%r49, %r47, 31;
	add.s32 	%r50, %r49, %r46;
	neg.s32 	%r51, %r50;
	setp.lt.s32 	%p11, %r6, 0;
	selp.b32 	%r62, %r51, %r50, %p11;
	xor.b32  	%r52, %r47, %r6;
	shr.s32 	%r53, %r47, 31;
	xor.b32  	%r54, %r53, %r47;
	xor.b32  	%r55, %r53, %r48;
	cvt.u64.u32 	%rd15, %r54;
	shl.b64 	%rd16, %rd15, 32;
	cvt.u64.u32 	%rd17, %r55;
	or.b64  	%rd18, %rd16, %rd17;
	cvt.rn.f64.s64 	%fd1, %rd18;
	mul.f64 	%fd2, %fd1, 0d3BF921FB54442D19;
	cvt.rn.f32.f64 	%f16, %fd2;
	neg.f32 	%f17, %f16;
	setp.lt.s32 	%p12, %r52, 0;
	selp.f32 	%f41, %f17, %f16, %p12;
$L__BB9_10:
	mul.rn.f32 	%f19, %f41, %f41;
	and.b32  	%r57, %r62, 1;
	setp.eq.b32 	%p13, %r57, 1;
	selp.f32 	%f20, 0f3F800000, %f41, %p13;
	fma.rn.f32 	%f21, %f19, %f20, 0f00000000;
	fma.rn.f32 	%f22, %f19, 0f37CBAC00, 0fBAB607ED;
	selp.f32 	%f23, %f22, 0fB94D4153, %p13;
	selp.f32 	%f24, 0f3D2AAABB, 0f3C0885E4, %p13;
	fma.rn.f32 	%f25, %f23, %f19, %f24;
	selp.f32 	%f26, 0fBEFFFFFF, 0fBE2AAAA8, %p13;
	fma.rn.f32 	%f27, %f25, %f19, %f26;
	fma.rn.f32 	%f28, %f27, %f21, %f20;
	and.b32  	%r58, %r62, 2;
	setp.eq.s32 	%p14, %r58, 0;
	mov.f32 	%f29, 0f00000000;
	sub.f32 	%f30, %f29, %f28;
	selp.f32 	%f31, %f28, %f30, %p14;
	mul.f32 	%f32, %f2, 0f40800000;
	mul.f32 	%f33, %f32, %f31;
	div.rn.f32 	%f42, %f33, %f1;
$L__BB9_11:
	cvt.rn.f32.u32 	%f34, %r21;
	mul.f32 	%f35, %f34, 0f3FA06C99;
	div.rn.f32 	%f36, %f42, %f35;
	cvta.to.global.u64 	%rd19, %rd9;
	mul.wide.s32 	%rd20, %r4, 8;
	add.s64 	%rd21, %rd19, %rd20;
	ld.global.v2.f32 	{%f37, %f38}, [%rd21];
	mul.f32 	%f39, %f37, %f36;
	mul.f32 	%f40, %f36, %f38;
	st.global.v2.f32 	[%rd21], {%f39, %f40};
$L__BB9_12:
	ret;

}
	// .globl	_Z9takeshiftP6float2fi
.visible .entry _Z9takeshiftP6float2fi(
	.param .u64 .ptr .align 1 _Z9takeshiftP6float2fi_param_0,
	.param .f32 _Z9takeshiftP6float2fi_param_1,
	.param .u32 _Z9takeshiftP6float2fi_param_2
)
{
	.reg .pred 	%p<2>;
	.reg .b32 	%r<6>;
	.reg .b32 	%f<5>;
	.reg .b64 	%rd<5>;
	.reg .b64 	%fd<8>;

	ld.param.u64 	%rd1, [_Z9takeshiftP6float2fi_param_0];
	ld.param.f32 	%f1, [_Z9takeshiftP6float2fi_param_1];
	ld.param.u32 	%r2, [_Z9takeshiftP6float2fi_param_2];
	mov.u32 	%r3, %ntid.x;
	mov.u32 	%r4, %ctaid.x;
	mov.u32 	%r5, %tid.x;
	mad.lo.s32 	%r1, %r3, %r4, %r5;
	setp.ge.s32 	%p1, %r1, %r2;
	@%p1 bra 	$L__BB10_2;
	cvta.to.global.u64 	%rd2, %rd1;
	cvt.f64.f32 	%fd1, %f1;
	mul.f64 	%fd2, %fd1, 0d401921FB54442D18;
	cvt.rn.f64.s32 	%fd3, %r1;
	cvt.rn.f64.s32 	%fd4, %r2;
	fma.rn.f64 	%fd5, %fd4, 0dBFE0000000000000, %fd3;
	mul.f64 	%fd6, %fd2, %fd5;
	div.rn.f64 	%fd7, %fd6, %fd4;
	cvt.rn.f32.f64 	%f2, %fd7;
	cos.approx.f32 	%f3, %f2;
	mul.wide.s32 	%rd3, %r1, 8;
	add.s64 	%rd4, %rd2, %rd3;
	sin.approx.f32 	%f4, %f2;
	st.global.v2.f32 	[%rd4], {%f3, %f4};
$L__BB10_2:
	ret;

}
	// .globl	_Z5shiftP6float2S0_iii
.visible .entry _Z5shiftP6float2S0_iii(
	.param .u64 .ptr .align 1 _Z5shiftP6float2S0_iii_param_0,
	.param .u64 .ptr .align 1 _Z5shiftP6float2S0_iii_param_1,
	.param .u32 _Z5shiftP6float2S0_iii_param_2,
	.param .u32 _Z5shiftP6float2S0_iii_param_3,
	.param .u32 _Z5shiftP6float2S0_iii_param_4
)
{
	.reg .pred 	%p<6>;
	.reg .b32 	%r<20>;
	.reg .b32 	%f<10>;
	.reg .b64 	%rd<9>;

	ld.param.u64 	%rd1, [_Z5shiftP6float2S0_iii_param_0];
	ld.param.u64 	%rd2, [_Z5shiftP6float2S0_iii_param_1];
	ld.param.u32 	%r4, [_Z5shiftP6float2S0_iii_param_2];
	ld.param.u32 	%r6, [_Z5shiftP6float2S0_iii_param_3];
	ld.param.u32 	%r5, [_Z5shiftP6float2S0_iii_param_4];
	mov.u32 	%r8, %ntid.x;
	mov.u32 	%r9, %ctaid.x;
	mov.u32 	%r10, %tid.x;
	mad.lo.s32 	%r1, %r8, %r9, %r10;
	mov.u32 	%r11, %ntid.y;
	mov.u32 	%r12, %ctaid.y;
	mov.u32 	%r13, %tid.y;
	mad.lo.s32 	%r14, %r11, %r12, %r13;
	mov.u32 	%r15, %ntid.z;
	mov.u32 	%r16, %ctaid.z;
	mov.u32 	%r17, %tid.z;
	mad.lo.s32 	%r3, %r15, %r16, %r17;
	setp.ge.s32 	%p1, %r1, %r4;
	setp.ge.s32 	%p2, %r14, %r6;
	or.pred  	%p3, %p1, %p2;
	setp.ge.s32 	%p4, %r3, %r5;
	or.pred  	%p5, %p3, %p4;
	@%p5 bra 	$L__BB11_2;
	cvta.to.global.u64 	%rd3, %rd2;
	cvta.to.global.u64 	%rd4, %rd1;
	mul.wide.s32 	%rd5, %r1, 8;
	add.s64 	%rd6, %rd3, %rd5;
	ld.global.v2.f32 	{%f1, %f2}, [%rd6];
	mad.lo.s32 	%r18, %r5, %r14, %r3;
	mad.lo.s32 	%r19, %r18, %r4, %r1;
	mul.wide.s32 	%rd7, %r19, 8;
	add.s64 	%rd8, %rd4, %rd7;
	ld.global.v2.f32 	{%f3, %f4}, [%rd8];
	mul.f32 	%f5, %f1, %f3;
	mul.f32 	%f6, %f2, %f4;
	sub.f32 	%f7, %f5, %f6;
	mul.f32 	%f8, %f1, %f4;
	fma.rn.f32 	%f9, %f2, %f3, %f8;
	st.global.v2.f32 	[%rd8], {%f7, %f9};
$L__BB11_2:
	ret;

}


// ===== COMPILED SASS (sm_100) =====

	.target	sm_100

	.elftype	@"ET_EXEC"


//--------------------- .note.nv.tkinfo           --------------------------
	.section	.note.nv.tkinfo,"",@"SHT_NOTE"
	.sectionflags	@"SHF_NOTE_NV_TKINFO"
	.tkinfo
        /*0018*/ 	.word	0x00000002
        /*0030*/ 	.string	""
        /*0030*/ 	.string	"ptxas"
        /*0030*/ 	.string	"Cuda compilation tools, release 13.0, V13.0.88"
        /*0030*/ 	.string	"Build cuda_13.0.r13.0/compiler.36424714_0"
        /*0030*/ 	.string	"-arch sm_100 -m 64 "



//--------------------- .note.nv.cuinfo           --------------------------
	.section	.note.nv.cuinfo,"",@"SHT_NOTE"
	.sectionflags	@"SHF_NOTE_NV_CUINFO"
        /*0018*/ 	.short	0x0002
        /*001a*/ 	.short	0x0064
        /*001c*/ 	.short	0x0082
	.zero		2


//--------------------- .nv.info                  --------------------------
	.section	.nv.info,"",@"SHT_CUDA_INFO"
	.align	4


	//----- nvinfo : EIATTR_REGCOUNT
	.align		4
        /*0000*/ 	.byte	0x04, 0x2f
        /*0002*/ 	.short	(.L_2 - .L_1)
	.align		4
.L_1:
        /*0004*/ 	.word	index@(_Z6divphiP6float2S0_fii)
        /*0008*/ 	.word	0x00000014


	//----- nvinfo : EIATTR_FRAME_SIZE
	.align		4
.L_2:
        /*000c*/ 	.byte	0x04, 0x11
        /*000e*/ 	.short	(.L_4 - .L_3)
	.align		4
.L_3:
        /*0010*/ 	.word	index@($__internal_10_$__cuda_sm3x_div_rn_noftz_f32_slowpath)
        /*0014*/ 	.word	0x00000000


	//----- nvinfo : EIATTR_FRAME_SIZE
	.align		4
.L_4:
        /*0018*/ 	.byte	0x04, 0x11
        /*001a*/ 	.short	(.L_6 - .L_5)
	.align		4
.L_5:
        /*001c*/ 	.word	index@(_Z6divphiP6float2S0_fii)
        /*0020*/ 	.word	0x00000000


	//----- nvinfo : EIATTR_REGCOUNT
	.align		4
.L_6:
        /*0024*/ 	.byte	0x04, 0x2f
        /*0026*/ 	.short	(.L_8 - .L_7)
	.align		4
.L_7:
        /*0028*/ 	.word	index@(_Z11unpaddivphiP6float2S0_fii)
        /*002c*/ 	.word	0x00000014


	//----- nvinfo : EIATTR_FRAME_SIZE
	.align		4
.L_8:
        /*0030*/ 	.byte	0x04, 0x11
        /*0032*/ 	.short	(.L_10 - .L_9)
	.align		4
.L_9:
        /*0034*/ 	.word	index@($__internal_9_$__cuda_sm3x_div_rn_noftz_f32_slowpath)
        /*0038*/ 	.word	0x00000000


	//----- nvinfo : EIATTR_FRAME_SIZE
	.align		4
.L_10:
        /*003c*/ 	.byte	0x04, 0x11
        /*003e*/ 	.short	(.L_12 - .L_11)
	.align		4
.L_11:
        /*0040*/ 	.word	index@(_Z11unpaddivphiP6float2S0_fii)
        /*0044*/ 	.word	0x00000000


	//----- nvinfo : EIATTR_REGCOUNT
	.align		4
.L_12:
        /*0048*/ 	.byte	0x04, 0x2f
        /*004a*/ 	.short	(.L_14 - .L_13)
	.align		4
.L_13:
        /*004c*/ 	.word	index@(_Z9fftshiftcP6float2ii)
        /*0050*/ 	.word	0x0000000c


	//----- nvinfo : EIATTR_FRAME_SIZE
	.align		4
.L_14:
        /*0054*/ 	.byte	0x04, 0x11
        /*0056*/ 	.short	(.L_16 - .L_15)
	.align		4
.L_15:
        /*0058*/ 	.word	index@(_Z9fftshiftcP6float2ii)
        /*005c*/ 	.word	0x00000000


	//----- nvinfo : EIATTR_REGCOUNT
	.align		4
.L_16:
        /*0060*/ 	.byte	0x04, 0x2f
        /*0062*/ 	.short	(.L_18 - .L_17)
	.align		4
.L_17:
        /*0064*/ 	.word	index@(_Z10fftshift1cP6float2iii)
        /*0068*/ 	.word	0x0000000a


	//----- nvinfo : EIATTR_FRAME_SIZE
	.align		4
.L_18:
        /*006c*/ 	.byte	0x04, 0x11
        /*006e*/ 	.short	(.L_20 - .L_19)
	.align		4
.L_19:
        /*0070*/ 	.word	index@(_Z10fftshift1cP6float2iii)
        /*0074*/ 	.word	0x00000000


	//----- nvinfo : EIATTR_REGCOUNT
	.align		4
.L_20:
        /*0078*/ 	.byte	0x04, 0x2f
        /*007a*/ 	.short	(.L_22 - .L_21)
	.align		4
.L_21:
        /*007c*/ 	.word	index@(_Z4wrapP6float2iii)
        /*0080*/ 	.word	0x00000012


	//----- nvinfo : EIATTR_FRAME_SIZE
	.align		4
.L_22:
        /*0084*/ 	.byte	0x04, 0x11
        /*0086*/ 	.short	(.L_24 - .L_23)
	.align		4
.L_23:
        /*0088*/ 	.word	index@(_Z4wrapP6float2iii)
        /*008c*/ 	.word	0x00000000


	//----- nvinfo : EIATTR_REGCOUNT
	.align		4
.L_24:
        /*0090*/ 	.byte	0x04, 0x2f
        /*0092*/ 	.short	(.L_26 - .L_25)
	.align		4
.L_25:
        /*0094*/ 	.word	index@(_Z7wrapadjP6float2iii)
        /*0098*/ 	.word	0x00000016


	//----- nvinfo : EIATTR_FRAME_SIZE
	.align		4
.L_26:
        /*009c*/ 	.byte	0x04, 0x11
        /*009e*/ 	.short	(.L_28 - .L_27)
	.align		4
.L_27:
        /*00a0*/ 	.word	index@(_Z7wrapadjP6float2iii)
        /*00a4*/ 	.word	0x00000000


	//----- nvinfo : EIATTR_REGCOUNT
	.align		4
.L_28:
        /*00a8*/ 	.byte	0x04, 0x2f
        /*00aa*/ 	.short	(.L_30 - .L_29)
	.align		4
.L_29:
        /*00ac*/ 	.word	index@(_Z6takexyPfS_S_ii)
        /*00b0*/ 	.word	0x00000016


	//----- nvinfo : EIATTR_FRAME_SIZE
	.align		4
.L_30:
        /*00b4*/ 	.byte	0x04, 0x11
        /*00b6*/ 	.short	(.L_32 - .L_31)
	.align		4
.L_31:
        /*00b8*/ 	.word	index@($__internal_8_$__cuda_sm3x_div_rn_noftz_f32_slowpath)
        /*00bc*/ 	.word	0x00000000


	//----- nvinfo : EIATTR_FRAME_SIZE
	.align		4
.L_32:
        /*00c0*/ 	.byte	0x04, 0x11
        /*00c2*/ 	.short	(.L_34 - .L_33)
	.align		4
.L_33:
        /*00c4*/ 	.word	index@(_Z6takexyPfS_S_ii)
        /*00c8*/ 	.word	0x00000000


	//----- nvinfo : EIATTR_REGCOUNT
	.align		4
.L_34:
        /*00cc*/ 	.byte	0x04, 0x2f
        /*00ce*/ 	.short	(.L_36 - .L_35)
	.align		4
.L_35:
        /*00d0*/ 	.word	index@(_Z6gatherP6float2S0_PfS1_ifiii)
        /*00d4*/ 	.word	0x0000001f


	//----- nvinfo : EIATTR_FRAME_SIZE
	.align		4
.L_36:
        /*00d8*/ 	.byte	0x04, 0x11
        /*00da*/ 	.short	(.L_38 - .L_37)
	.align		4
.L_37:
        /*00dc*/ 	.word	index@($__internal_7_$__cuda_sm3x_div_rn_noftz_f32_slowpath)
        /*00e0*/ 	.word	0x00000000


	//----- nvinfo : EIATTR_FRAME_SIZE
	.align		4
.L_38:
        /*00e4*/ 	.byte	0x04, 0x11
        /*00e6*/ 	.short	(.L_40 - .L_39)
	.align		4
.L_39:
        /*00e8*/ 	.word	index@($__internal_6_$__cuda_sm20_sqrt_rn_f32_slowpath)
        /*00ec*/ 	.word	0x00000000


	//----- nvinfo : EIATTR_FRAME_SIZE
	.align		4
.L_40:
        /*00f0*/ 	.byte	0x04, 0x11
        /*00f2*/ 	.short	(.L_42 - .L_41)
	.align		4
.L_41:
        /*00f4*/ 	.word	index@($__internal_5_$__cuda_sm20_div_rn_f64_full)
        /*00f8*/ 	.word	0x00000000


	//----- nvinfo : EIATTR_FRAME_SIZE
	.align		4
.L_42:
        /*00fc*/ 	.byte	0x04, 0x11
        /*00fe*/ 	.short	(.L_44 - .L_43)
	.align		4
.L_43:
        /*0100*/ 	.word	index@(_Z6gatherP6float2S0_PfS1_ifiii)
        /*0104*/ 	.word	0x00000000


	//----- nvinfo : EIATTR_REGCOUNT
	.align		4
.L_44:
        /*0108*/ 	.byte	0x04, 0x2f
        /*010a*/ 	.short	(.L_46 - .L_45)
	.align		4
.L_45:
        /*010c*/ 	.word	index@(_Z7scatterP6float2S0_PfS1_ifiii)
        /*0110*/ 	.word	0x00000022


	//----- nvinfo : EIATTR_FRAME_SIZE
	.align		4
.L_46:
        /*0114*/ 	.byte	0x04, 0x11
        /*0116*/ 	.short	(.L_48 - .L_47)
	.align		4
.L_47:
        /*0118*/ 	.word	index@($__internal_4_$__cuda_sm3x_div_rn_noftz_f32_slowpath)
        /*011c*/ 	.word	0x00000000


	//----- nvinfo : EIATTR_FRAME_SIZE
	.align		4
.L_48:
        /*0120*/ 	.byte	0x04, 0x11
        /*0122*/ 	.short	(.L_50 - .L_49)
	.align		4
.L_49:
        /*0124*/ 	.word	index@($__internal_3_$__cuda_sm20_sqrt_rn_f32_slowpath)
        /*0128*/ 	.word	0x00000000


	//----- nvinfo : EIATTR_FRAME_SIZE
	.align		4
.L_50:
        /*012c*/ 	.byte	0x04, 0x11
        /*012e*/ 	.short	(.L_52 - .L_51)
	.align		4
.L_51:
        /*0130*/ 	.word	index@($__internal_2_$__cuda_sm20_div_rn_f64_full)
        /*0134*/ 	.word	0x00000000


	//----- nvinfo : EIATTR_FRAME_SIZE
	.align		4
.L_52:
        /*0138*/ 	.byte	0x04, 0x11
        /*013a*/ 	.short	(.L_54 - .L_53)
	.align		4
.L_53:
        /*013c*/ 	.word	index@(_Z7scatterP6float2S0_PfS1_ifiii)
        /*0140*/ 	.word	0x00000000


	//----- nvinfo : EIATTR_REGCOUNT
	.align		4
.L_54:
        /*0144*/ 	.byte	0x04, 0x2f
        /*0146*/ 	.short	(.L_56 - .L_55)
	.align		4
.L_55:
        /*0148*/ 	.word	index@(_Z11applyfilterP6float2iii)
        /*014c*/ 	.word	0x00000010


	//----- nvinfo : EIATTR_FRAME_SIZE
	.align		4
.L_56:
        /*0150*/ 	.byte	0x04, 0x11
        /*0152*/ 	.short	(.L_58 - .L_57)
	.align		4
.L_57:
        /*0154*/ 	.word	index@($__internal_1_$__cuda_sm3x_div_rn_noftz_f32_slowpath)
        /*0158*/ 	.word	0x00000020


	//----- nvinfo : EIATTR_FRAME_SIZE
	.align		4
.L_58:
        /*015c*/ 	.byte	0x04, 0x11
        /*015e*/ 	.short	(.L_60 - .L_59)
	.align		4
.L_59:
        /*0160*/ 	.word	index@(_Z11applyfilterP6float2iii)
        /*0164*/ 	.word	0x00000020


	//----- nvinfo : EIATTR_REGCOUNT
	.align		4
.L_60:
        /*0168*/ 	.byte	0x04, 0x2f
        /*016a*/ 	.short	(.L_62 - .L_61)
	.align		4
.L_61:
        /*016c*/ 	.word	index@(_Z9takeshiftP6float2fi)
        /*0170*/ 	.word	0x00000019


	//----- nvinfo : EIATTR_FRAME_SIZE
	.align		4
.L_62:
        /*0174*/ 	.byte	0x04, 0x11
        /*0176*/ 	.short	(.L_64 - .L_63)
	.align		4
.L_63:
        /*0178*/ 	.word	index@($__internal_0_$__cuda_sm20_div_rn_f64_full)
        /*017c*/ 	.word	0x00000000


	//----- nvinfo : EIATTR_FRAME_SIZE
	.align		4
.L_64:
        /*0180*/ 	.byte	0x04, 0x11
        /*0182*/ 	.short	(.L_66 - .L_65)
	.align		4
.L_65:
        /*0184*/ 	.word	index@(_Z9takeshiftP6float2fi)
        /*0188*/ 	.word	0x00000000


	//----- nvinfo : EIATTR_REGCOUNT
	.align		4
.L_66:
        /*018c*/ 	.byte	0x04, 0x2f
        /*018e*/ 	.short	(.L_68 - .L_67)
	.align		4
.L_67:
        /*0190*/ 	.word	index@(_Z5shiftP6float2S0_iii)
        /*0194*/ 	.word	0x0000000c


	//----- nvinfo : EIATTR_FRAME_SIZE
	.align		4
.L_68:
        /*0198*/ 	.byte	0x04, 0x11
        /*019a*/ 	.short	(.L_70 - .L_69)
	.align		4
.L_69:
        /*019c*/ 	.word	index@(_Z5shiftP6float2S0_iii)
        /*01a0*/ 	.word	0x00000000


	//----- nvinfo : EIATTR_MIN_STACK_SIZE
	.align		4
.L_70:
        /*01a4*/ 	.byte	0x04, 0x12
        /*01a6*/ 	.short	(.L_72 - .L_71)
	.align		4
.L_71:
        /*01a8*/ 	.word	index@(_Z5shiftP6float2S0_iii)
        /*01ac*/ 	.word	0x00000000


	//----- nvinfo : EIATTR_MIN_STACK_SIZE
	.align		4
.L_72:
        /*01b0*/ 	.byte	0x04, 0x12
        /*01b2*/ 	.short	(.L_74 - .L_73)
	.align		4
.L_73:
        /*01b4*/ 	.word	index@(_Z9takeshiftP6float2fi)
        /*01b8*/ 	.word	0x00000000


	//----- nvinfo : EIATTR_MIN_STACK_SIZE
	.align		4
.L_74:
        /*01bc*/ 	.byte	0x04, 0x12
        /*01be*/ 	.short	(.L_76 - .L_75)
	.align		4
.L_75:
        /*01c0*/ 	.word	index@(_Z11applyfilterP6float2iii)
        /*01c4*/ 	.word	0x00000020


	//----- nvinfo : EIATTR_MIN_STACK_SIZE
	.align		4
.L_76:
        /*01c8*/ 	.byte	0x04, 0x12
        /*01ca*/ 	.short	(.L_78 - .L_77)
	.align		4
.L_77:
        /*01cc*/ 	.word	index@(_Z7scatterP6float2S0_PfS1_ifiii)
        /*01d0*/ 	.word	0x00000000


	//----- nvinfo : EIATTR_MIN_STACK_SIZE
	.align		4
.L_78:
        /*01d4*/ 	.byte	0x04, 0x12
        /*01d6*/ 	.short	(.L_80 - .L_79)
	.align		4
.L_79:
        /*01d8*/ 	.word	index@(_Z6gatherP6float2S0_PfS1_ifiii)
        /*01dc*/ 	.word	0x00000000


	//----- nvinfo : EIATTR_MIN_STACK_SIZE
	.align		4
.L_80:
        /*01e0*/ 	.byte	0x04, 0x12
        /*01e2*/ 	.short	(.L_82 - .L_81)
	.align		4
.L_81:
        /*01e4*/ 	.word	index@(_Z6takexyPfS_S_ii)
        /*01e8*/ 	.word	0x00000000


	//----- nvinfo : EIATTR_MIN_STACK_SIZE
	.align		4
.L_82:
        /*01ec*/ 	.byte	0x04, 0x12
        /*01ee*/ 	.short	(.L_84 - .L_83)
	.align		4
.L_83:
        /*01f0*/ 	.word	index@(_Z7wrapadjP6float2iii)
        /*01f4*/ 	.word	0x00000000


	//----- nvinfo : EIATTR_MIN_STACK_SIZE
	.align		4
.L_84:
        /*01f8*/ 	.byte	0x04, 0x12
        /*01fa*/ 	.short	(.L_86 - .L_85)
	.align		4
.L_85:
        /*01fc*/ 	.word	index@(_Z4wrapP6float2iii)
        /*0200*/ 	.word	0x00000000


	//----- nvinfo : EIATTR_MIN_STACK_SIZE
	.align		4
.L_86:
        /*0204*/ 	.byte	0x04, 0x12
        /*0206*/ 	.short	(.L_88 - .L_87)
	.align		4
.L_87:
        /*0208*/ 	.word	index@(_Z10fftshift1cP6float2iii)
        /*020c*/ 	.word	0x00000000


	//----- nvinfo : EIATTR_MIN_STACK_SIZE
	.align		4
.L_88:
        /*0210*/ 	.byte	0x04, 0x12
        /*0212*/ 	.short	(.L_90 - .L_89)
	.align		4
.L_89:
        /*0214*/ 	.word	index@(_Z9fftshiftcP6float2ii)
        /*0218*/ 	.word	0x00000000


	//----- nvinfo : EIATTR_MIN_STACK_SIZE
	.align		4
.L_90:
        /*021c*/ 	.byte	0x04, 0x12
        /*021e*/ 	.short	(.L_92 - .L_91)
	.align		4
.L_91:
        /*0220*/ 	.word	index@(_Z11unpaddivphiP6float2S0_fii)
        /*0224*/ 	.word	0x00000000


	//----- nvinfo : EIATTR_MIN_STACK_SIZE
	.align		4
.L_92:
        /*0228*/ 	.byte	0x04, 0x12
        /*022a*/ 	.short	(.L_94 - .L_93)
	.align		4
.L_93:
        /*022c*/ 	.word	index@(_Z6divphiP6float2S0_fii)
        /*0230*/ 	.word	0x00000000
.L_94:


//--------------------- .nv.compat                --------------------------
	.section	.nv.compat,"",@"SHT_CUDA_COMPAT_INFO"
	.align	4
        /*0000*/ 	.byte	0x02, 0x09, 0x00, 0x00, 0x02, 0x02, 0x01, 0x00, 0x02, 0x05, 0x05, 0x00, 0x03, 0x07, 0x01, 0x01
        /*0010*/ 	.byte	0x02, 0x03, 0x00, 0x00, 0x02, 0x06, 0x01, 0x00, 0x04, 0x0b, 0x08, 0x00, 0x01, 0x00, 0x00, 0x00
        /*0020*/ 	.byte	0x00, 0x00, 0x00, 0x00


//--------------------- .nv.info._Z5shiftP6float2S0_iii --------------------------
	.section	.nv.info._Z5shiftP6float2S0_iii,"",@"SHT_CUDA_INFO"
	.sectionflags	@""
	.align	4


	//----- nvinfo : EIATTR_CUDA_API_VERSION
	.align		4
        /*0000*/ 	.byte	0x04, 0x37
        /*0002*/ 	.short	(.L_96 - .L_95)
.L_95:
        /*0004*/ 	.word	0x00000082


	//----- nvinfo : EIATTR_KPARAM_INFO
	.align		4
.L_96:
        /*0008*/ 	.byte	0x04, 0x17
        /*000a*/ 	.short	(.L_98 - .L_97)
.L_97:
        /*000c*/ 	.word	0x00000000
        /*0010*/ 	.short	0x0004
        /*0012*/ 	.short	0x0018
        /*0014*/ 	.byte	0x00, 0xf0, 0x11, 0x00


	//----- nvinfo : EIATTR_KPARAM_INFO
	.align		4
.L_98:
        /*0018*/ 	.byte	0x04, 0x17
        /*001a*/ 	.short	(.L_100 - .L_99)
.L_99:
        /*001c*/ 	.word	0x00000000
        /*0020*/ 	.short	0x0003
        /*0022*/ 	.short	0x0014
        /*0024*/ 	.byte	0x00, 0xf0, 0x11, 0x00


	//----- nvinfo : EIATTR_KPARAM_INFO
	.align		4
.L_100:
        /*0028*/ 	.byte	0x04, 0x17
        /*002a*/ 	.short	(.L_102 - .L_101)
.L_101:
        /*002c*/ 	.word	0x00000000
        /*0030*/ 	.short	0x0002
        /*0032*/ 	.short	0x0010
        /*0034*/ 	.byte	0x00, 0xf0, 0x11, 0x00


	//----- nvinfo : EIATTR_KPARAM_INFO
	.align		4
.L_102:
        /*0038*/ 	.byte	0x04, 0x17
        /*003a*/ 	.short	(.L_104 - .L_103)
.L_103:
        /*003c*/ 	.word	0x00000000
        /*0040*/ 	.short	0x0001
        /*0042*/ 	.short	0x0008
        /*0044*/ 	.byte	0x00, 0xf5, 0x21, 0x00


	//----- nvinfo : EIATTR_KPARAM_INFO
	.align		4
.L_104:
        /*0048*/ 	.byte	0x04, 0x17
        /*004a*/ 	.short	(.L_106 - .L_105)
.L_105:
        /*004c*/ 	.word	0x00000000
        /*0050*/ 	.short	0x0000
        /*0052*/ 	.short	0x0000
        /*0054*/ 	.byte	0x00, 0xf5, 0x21, 0x00


	//----- nvinfo : EIATTR_SPARSE_MMA_MASK
	.align		4
.L_106:
        /*0058*/ 	.byte	0x03, 0x50
        /*005a*/ 	.short	0x0000


	//----- nvinfo : EIATTR_MAXREG_COUNT
	.align		4
        /*005c*/ 	.byte	0x03, 0x1b
        /*005e*/ 	.short	0x00ff


	//----- nvinfo : EIATTR_MERCURY_ISA_VERSION
	.align		4
        /*0060*/ 	.byte	0x03, 0x5f
        /*0062*/ 	.short	0x0101


	//----- nvinfo : EIATTR_VRC_CTA_INIT_COUNT
	.align		4
        /*0064*/ 	.byte	0x02, 0x4a
	.zero		1
	.zero		1


	//----- nvinfo : EIATTR_EXIT_INSTR_OFFSETS
	.align		4
        /*0068*/ 	.byte	0x04, 0x1c
        /*006a*/ 	.short	(.L_108 - .L_107)


	//   ....[0]....
.L_107:
        /*006c*/ 	.word	0x00000120


	//   ....[1]....
        /*0070*/ 	.word	0x00000210


	//----- nvinfo : EIATTR_CBANK_PARAM_SIZE
	.align		4
.L_108:
        /*0074*/ 	.byte	0x03, 0x19
        /*0076*/ 	.short	0x001c


	//----- nvinfo : EIATTR_PARAM_CBANK
	.align		4
        /*0078*/ 	.byte	0x04, 0x0a
        /*007a*/ 	.short	(.L_110 - .L_109)
	.align		4
.L_109:
        /*007c*/ 	.word	index@(.nv.constant0._Z5shiftP6float2S0_iii)
        /*0080*/ 	.short	0x0380
        /*0082*/ 	.short	0x001c


	//----- nvinfo : EIATTR_SW_WAR
	.align		4
.L_110:
        /*0084*/ 	.byte	0x04, 0x36
        /*0086*/ 	.short	(.L_112 - .L_111)
.L_111:
        /*0088*/ 	.word	0x00000008
.L_112:


//--------------------- .nv.info._Z9takeshiftP6float2fi --------------------------
	.section	.nv.info._Z9takeshiftP6float2fi,"",@"SHT_CUDA_INFO"
	.sectionflags	@""
	.align	4


	//----- nvinfo : EIATTR_CUDA_API_VERSION
	.align		4
        /*0000*/ 	.byte	0x04, 0x37
        /*0002*/ 	.short	(.L_114 - .L_113)
.L_113:
        /*0004*/ 	.word	0x00000082


	//----- nvinfo : EIATTR_KPARAM_INFO
	.align		4
.L_114:
        /*0008*/ 	.byte	0x04, 0x17
        /*000a*/ 	.short	(.L_116 - .L_115)
.L_115:
        /*000c*/ 	.word	0x00000000
        /*0010*/ 	.short	0x0002
        /*0012*/ 	.short	0x000c
        /*0014*/ 	.byte	0x00, 0xf0, 0x11, 0x00


	//----- nvinfo : EIATTR_KPARAM_INFO
	.align		4
.L_116:
        /*0018*/ 	.byte	0x04, 0x17
        /*001a*/ 	.short	(.L_118 - .L_117)
.L_117:
        /*001c*/ 	.word	0x00000000
        /*0020*/ 	.short	0x0001
        /*0022*/ 	.short	0x0008
        /*0024*/ 	.byte	0x00, 0xf0, 0x11, 0x00


	//----- nvinfo : EIATTR_KPARAM_INFO
	.align		4
.L_118:
        /*0028*/ 	.byte	0x04, 0x17
        /*002a*/ 	.short	(.L_120 - .L_119)
.L_119:
        /*002c*/ 	.word	0x00000000
        /*0030*/ 	.short	0x0000
        /*0032*/ 	.short	0x0000
        /*0034*/ 	.byte	0x00, 0xf5, 0x21, 0x00


	//----- nvinfo : EIATTR_SPARSE_MMA_MASK
	.align		4
.L_120:
        /*0038*/ 	.byte	0x03, 0x50
        /*003a*/ 	.short	0x0000


	//----- nvinfo : EIATTR_MAXREG_COUNT
	.align		4
        /*003c*/ 	.byte	0x03, 0x1b
        /*003e*/ 	.short	0x00ff


	//----- nvinfo : EIATTR_MERCURY_ISA_VERSION
	.align		4
        /*0040*/ 	.byte	0x03, 0x5f
        /*0042*/ 	.short	0x0101


	//----- nvinfo : EIATTR_VRC_CTA_INIT_COUNT
	.align		4
        /*0044*/ 	.byte	0x02, 0x4a
	.zero		1
	.zero		1


	//----- nvinfo : EIATTR_EXIT_INSTR_OFFSETS
	.align		4
        /*0048*/ 	.byte	0x04, 0x1c
        /*004a*/ 	.short	(.L_122 - .L_121)


	//   ....[0]....
.L_121:
        /*004c*/ 	.word	0x00000070


	//   ....[1]....
        /*0050*/ 	.word	0x000002b0


	//----- nvinfo : EIATTR_CRS_STACK_SIZE
	.align		4
.L_122:
        /*0054*/ 	.byte	0x04, 0x1e
        /*0056*/ 	.short	(.L_124 - .L_123)
.L_123:
        /*0058*/ 	.word	0x00000000


	//----- nvinfo : EIATTR_CBANK_PARAM_SIZE
	.align		4
.L_124:
        /*005c*/ 	.byte	0x03, 0x19
        /*005e*/ 	.short	0x0010


	//----- nvinfo : EIATTR_PARAM_CBANK
	.align		4
        /*0060*/ 	.byte	0x04, 0x0a
        /*0062*/ 	.short	(.L_126 - .L_125)
	.align		4
.L_125:
        /*0064*/ 	.word	index@(.nv.constant0._Z9takeshiftP6float2fi)
        /*0068*/ 	.short	0x0380
        /*006a*/ 	.short	0x0010


	//----- nvinfo : EIATTR_SW_WAR
	.align		4
.L_126:
        /*006c*/ 	.byte	0x04, 0x36
        /*006e*/ 	.short	(.L_128 - .L_127)
.L_127:
        /*0070*/ 	.word	0x00000008
.L_128:


//--------------------- .nv.info._Z11applyfilterP6float2iii --------------------------
	.section	.nv.info._Z11applyfilterP6float2iii,"",@"SHT_CUDA_INFO"
	.sectionflags	@""
	.align	4


	//----- nvinfo : EIATTR_CUDA_API_VERSION
	.align		4
        /*0000*/ 	.byte	0x04, 0x37
        /*0002*/ 	.short	(.L_130 - .L_129)
.L_129:
        /*0004*/ 	.word	0x00000082


	//----- nvinfo : EIATTR_KPARAM_INFO
	.align		4
.L_130:
        /*0008*/ 	.byte	0x04, 0x17
        /*000a*/ 	.short	(.L_132 - .L_131)
.L_131:
        /*000c*/ 	.word	0x00000000
        /*0010*/ 	.short	0x0003
        /*0012*/ 	.short	0x0010
        /*0014*/ 	.byte	0x00, 0xf0, 0x11, 0x00


	//----- nvinfo : EIATTR_KPARAM_INFO
	.align		4
.L_132:
        /*0018*/ 	.byte	0x04, 0x17
        /*001a*/ 	.short	(.L_134 - .L_133)
.L_133:
        /*001c*/ 	.word	0x00000000
        /*0020*/ 	.short	0x0002
        /*0022*/ 	.short	0x000c
        /*0024*/ 	.byte	0x00, 0xf0, 0x11, 0x00


	//----- nvinfo : EIATTR_KPARAM_INFO
	.align		4
.L_134:
        /*0028*/ 	.byte	0x04, 0x17
        /*002a*/ 	.short	(.L_136 - .L_135)
.L_135:
        /*002c*/ 	.word	0x00000000
        /*0030*/ 	.short	0x0001
        /*0032*/ 	.short	0x0008
        /*0034*/ 	.byte	0x00, 0xf0, 0x11, 0x00


	//----- nvinfo : EIATTR_KPARAM_INFO
	.align		4
.L_136:
        /*0038*/ 	.byte	0x04, 0x17
        /*003a*/ 	.short	(.L_138 - .L_137)
.L_137:
        /*003c*/ 	.word	0x00000000
        /*0040*/ 	.short	0x0000
        /*0042*/ 	.short	0x0000
        /*0044*/ 	.byte	0x00, 0xf5, 0x21, 0x00


	//----- nvinfo : EIATTR_SPARSE_MMA_MASK
	.align		4
.L_138:
        /*0048*/ 	.byte	0x03, 0x50
        /*004a*/ 	.short	0x0000


	//----- nvinfo : EIATTR_MAXREG_COUNT
	.align		4
        /*004c*/ 	.byte	0x03, 0x1b
        /*004e*/ 	.short	0x00ff


	//----- nvinfo : EIATTR_MERCURY_ISA_VERSION
	.align		4
        /*0050*/ 	.byte	0x03, 0x5f
        /*0052*/ 	.short	0x0101


	//----- nvinfo : EIATTR_VRC_CTA_INIT_COUNT
	.align		4
        /*0054*/ 	.byte	0x02, 0x4a
	.zero		1
	.zero		1


	//----- nvinfo : EIATTR_EXIT_INSTR_OFFSETS
	.align		4
        /*0058*/ 	.byte	0x04, 0x1c
        /*005a*/ 	.short	(.L_140 - .L_139)


	//   ....[0]....
.L_139:
        /*005c*/ 	.word	0x00000130


	//   ....[1]....
        /*0060*/ 	.word	0x00000a80


	//----- nvinfo : EIATTR_CRS_STACK_SIZE
	.align		4
.L_140:
        /*0064*/ 	.byte	0x04, 0x1e
        /*0066*/ 	.short	(.L_142 - .L_141)
.L_141:
        /*0068*/ 	.word	0x00000000


	//----- nvinfo : EIATTR_CBANK_PARAM_SIZE
	.align		4
.L_142:
        /*006c*/ 	.byte	0x03, 0x19
        /*006e*/ 	.short	0x0014


	//----- nvinfo : EIATTR_PARAM_CBANK
	.align		4
        /*0070*/ 	.byte	0x04, 0x0a
        /*0072*/ 	.short	(.L_144 - .L_143)
	.align		4
.L_143:
        /*0074*/ 	.word	index@(.nv.constant0._Z11applyfilterP6float2iii)
        /*0078*/ 	.short	0x0380
        /*007a*/ 	.short	0x0014


	//----- nvinfo : EIATTR_SW_WAR
	.align		4
.L_144:
        /*007c*/ 	.byte	0x04, 0x36
        /*007e*/ 	.short	(.L_146 - .L_145)
.L_145:
        /*0080*/ 	.word	0x00000008
.L_146:


//--------------------- .nv.info._Z7scatterP6float2S0_PfS1_ifiii --------------------------
	.section	.nv.info._Z7scatterP6float2S0_PfS1_ifiii,"",@"SHT_CUDA_INFO"
	.sectionflags	@""
	.align	4


	//----- nvinfo : EIATTR_CUDA_API_VERSION
	.align		4
        /*0000*/ 	.byte	0x04, 0x37
        /*0002*/ 	.short	(.L_148 - .L_147)
.L_147:
        /*0004*/ 	.word	0x00000082


	//----- nvinfo : EIATTR_KPARAM_INFO
	.align		4
.L_148:
        /*0008*/ 	.byte	0x04, 0x17
        /*000a*/ 	.short	(.L_150 - .L_149)
.L_149:
        /*000c*/ 	.word	0x00000000
        /*0010*/ 	.short	0x0008
        /*0012*/ 	.short	0x0030
        /*0014*/ 	.byte	0x00, 0xf0, 0x11, 0x00


	//----- nvinfo : EIATTR_KPARAM_INFO
	.align		4
.L_150:
        /*0018*/ 	.byte	0x04, 0x17
        /*001a*/ 	.short	(.L_152 - .L_151)
.L_151:
        /*001c*/ 	.word	0x00000000
        /*0020*/ 	.short	0x0007
        /*0022*/ 	.short	0x002c
        /*0024*/ 	.byte	0x00, 0xf0, 0x11, 0x00


	//----- nvinfo : EIATTR_KPARAM_INFO
	.align		4
.L_152:
        /*0028*/ 	.byte	0x04, 0x17
        /*002a*/ 	.short	(.L_154 - .L_153)
.L_153:
        /*002c*/ 	.word	0x00000000
        /*0030*/ 	.short	0x0006
        /*0032*/ 	.short	0x0028
        /*0034*/ 	.byte	0x00, 0xf0, 0x11, 0x00


	//----- nvinfo : EIATTR_KPARAM_INFO
	.align		4
.L_154:
        /*0038*/ 	.byte	0x04, 0x17
        /*003a*/ 	.short	(.L_156 - .L_155)
.L_155:
        /*003c*/ 	.word	0x00000000
        /*0040*/ 	.short	0x0005
        /*0042*/ 	.short	0x0024
        /*0044*/ 	.byte	0x00, 0xf0, 0x11, 0x00


	//----- nvinfo : EIATTR_KPARAM_INFO
	.align		4
.L_156:
        /*0048*/ 	.byte	0x04, 0x17
        /*004a*/ 	.short	(.L_158 - .L_157)
.L_157:
        /*004c*/ 	.word	0x00000000
        /*0050*/ 	.short	0x0004
        /*0052*/ 	.short	0x0020
        /*0054*/ 	.byte	0x00, 0xf0, 0x11, 0x00


	//----- nvinfo : EIATTR_KPARAM_INFO
	.align		4
.L_158:
        /*0058*/ 	.byte	0x04, 0x17
        /*005a*/ 	.short	(.L_160 - .L_159)
.L_159:
        /*005c*/ 	.word	0x00000000
        /*0060*/ 	.short	0x0003
        /*0062*/ 	.short	0x0018
        /*0064*/ 	.byte	0x00, 0xf5, 0x21, 0x00


	//----- nvinfo : EIATTR_KPARAM_INFO
	.align		4
.L_160:
        /*0068*/ 	.byte	0x04, 0x17
        /*006a*/ 	.short	(.L_162 - .L_161)
.L_161:
        /*006c*/ 	.word	0x00000000
        /*0070*/ 	.short	0x0002
        /*0072*/ 	.short	0x0010
        /*0074*/ 	.byte	0x00, 0xf5, 0x21, 0x00


	//----- nvinfo : EIATTR_KPARAM_INFO
	.align		4
.L_162:
        /*0078*/ 	.byte	0x04, 0x17
        /*007a*/ 	.short	(.L_164 - .L_163)
.L_163:
        /*007c*/ 	.word	0x00000000
        /*0080*/ 	.short	0x0001
        /*0082*/ 	.short	0x0008
        /*0084*/ 	.byte	0x00, 0xf5, 0x21, 0x00


	//----- nvinfo : EIATTR_KPARAM_INFO
	.align		4
.L_164:
        /*0088*/ 	.byte	0x04, 0x17
        /*008a*/ 	.short	(.L_166 - .L_165)
.L_165:
        /*008c*/ 	.word	0x00000000
        /*0090*/ 	.short	0x0000
        /*0092*/ 	.short	0x0000
        /*0094*/ 	.byte	0x00, 0xf5, 0x21, 0x00


	//----- nvinfo : EIATTR_SPARSE_MMA_MASK
	.align		4
.L_166:
        /*0098*/ 	.byte	0x03, 0x50
        /*009a*/ 	.short	0x0000


	//----- nvinfo : EIATTR_MAXREG_COUNT
	.align		4
        /*009c*/ 	.byte	0x03, 0x1b
        /*009e*/ 	.short	0x00ff


	//----- nvinfo : EIATTR_MERCURY_ISA_VERSION
	.align		4
        /*00a0*/ 	.byte	0x03, 0x5f
        /*00a2*/ 	.short	0x0101


	//----- nvinfo : EIATTR_VRC_CTA_INIT_COUNT
	.align		4
        /*00a4*/ 	.byte	0x02, 0x4a
	.zero		1
	.zero		1


	//----- nvinfo : EIATTR_EXIT_INSTR_OFFSETS
	.align		4
        /*00a8*/ 	.byte	0x04, 0x1c
        /*00aa*/ 	.short	(.L_168 - .L_167)


	//   ....[0]....
.L_167:
        /*00ac*/ 	.word	0x00000120


	//   ....[1]....
        /*00b0*/ 	.word	0x00000400


	//   ....[2]....
        /*00b4*/ 	.word	0x00001da0


	//----- nvinfo : EIATTR_CRS_STACK_SIZE
	.align		4
.L_168:
        /*00b8*/ 	.byte	0x04, 0x1e
        /*00ba*/ 	.short	(.L_170 - .L_169)
.L_169:
        /*00bc*/ 	.word	0x00000000


	//----- nvinfo : EIATTR_CBANK_PARAM_SIZE
	.align		4
.L_170:
        /*00c0*/ 	.byte	0x03, 0x19
        /*00c2*/ 	.short	0x0034


	//----- nvinfo : EIATTR_PARAM_CBANK
	.align		4
        /*00c4*/ 	.byte	0x04, 0x0a
        /*00c6*/ 	.short	(.L_172 - .L_171)
	.align		4
.L_171:
        /*00c8*/ 	.word	index@(.nv.constant0._Z7scatterP6float2S0_PfS1_ifiii)
        /*00cc*/ 	.short	0x0380
        /*00ce*/ 	.short	0x0034


	//----- nvinfo : EIATTR_SW_WAR
	.align		4
.L_172:
        /*00d0*/ 	.byte	0x04, 0x36
        /*00d2*/ 	.short	(.L_174 - .L_173)
.L_173:
        /*00d4*/ 	.word	0x00000008
.L_174:


//--------------------- .nv.info._Z6gatherP6float2S0_PfS1_ifiii --------------------------
	.section	.nv.info._Z6gatherP6float2S0_PfS1_ifiii,"",@"SHT_CUDA_INFO"
	.sectionflags	@""
	.align	4


	//----- nvinfo : EIATTR_CUDA_API_VERSION
	.align		4
        /*0000*/ 	.byte	0x04, 0x37
        /*0002*/ 	.short	(.L_176 - .L_175)
.L_175:
        /*0004*/ 	.word	0x00000082


	//----- nvinfo : EIATTR_KPARAM_INFO
	.align		4
.L_176:
        /*0008*/ 	.byte	0x04, 0x17
        /*000a*/ 	.short	(.L_178 - .L_177)
.L_177:
        /*000c*/ 	.word	0x00000000
        /*0010*/ 	.short	0x0008
        /*0012*/ 	.short	0x0030
        /*0014*/ 	.byte	0x00, 0xf0, 0x11, 0x00


	//----- nvinfo : EIATTR_KPARAM_INFO
	.align		4
.L_178:
        /*0018*/ 	.byte	0x04, 0x17
        /*001a*/ 	.short	(.L_180 - .L_179)
.L_179:
        /*001c*/ 	.word	0x00000000
        /*0020*/ 	.short	0x0007
        /*0022*/ 	.short	0x002c
        /*0024*/ 	.byte	0x00, 0xf0, 0x11, 0x00


	//----- nvinfo : EIATTR_KPARAM_INFO
	.align		4
.L_180:
        /*0028*/ 	.byte	0x04, 0x17
        /*002a*/ 	.short	(.L_182 - .L_181)
.L_181:
        /*002c*/ 	.word	0x00000000
        /*0030*/ 	.short	0x0006
        /*0032*/ 	.short	0x0028
        /*0034*/ 	.byte	0x00, 0xf0, 0x11, 0x00


	//----- nvinfo : EIATTR_KPARAM_INFO
	.align		4
.L_182:
        /*0038*/ 	.byte	0x04, 0x17
        /*003a*/ 	.short	(.L_184 - .L_183)
.L_183:
        /*003c*/ 	.word	0x00000000
        /*0040*/ 	.short	0x0005
        /*0042*/ 	.short	0x0024
        /*0044*/ 	.byte	0x00, 0xf0, 0x11, 0x00


	//----- nvinfo : EIATTR_KPARAM_INFO
	.align		4
.L_184:
        /*0048*/ 	.byte	0x04, 0x17
        /*004a*/ 	.short	(.L_186 - .L_185)
.L_185:
        /*004c*/ 	.word	0x00000000
        /*0050*/ 	.short	0x0004
        /*0052*/ 	.short	0x0020
        /*0054*/ 	.byte	0x00, 0xf0, 0x11, 0x00


	//----- nvinfo : EIATTR_KPARAM_INFO
	.align		4
.L_186:
        /*0058*/ 	.byte	0x04, 0x17
        /*005a*/ 	.short	(.L_188 - .L_187)
.L_187:
        /*005c*/ 	.word	0x00000000
        /*0060*/ 	.short	0x0003
        /*0062*/ 	.short	0x0018
        /*0064*/ 	.byte	0x00, 0xf5, 0x21, 0x00


	//----- nvinfo : EIATTR_KPARAM_INFO
	.align		4
.L_188:
        /*0068*/ 	.byte	0x04, 0x17
        /*006a*/ 	.short	(.L_190 - .L_189)
.L_189:
        /*006c*/ 	.word	0x00000000
        /*0070*/ 	.short	0x0002
        /*0072*/ 	.short	0x0010
        /*0074*/ 	.byte	0x00, 0xf5, 0x21, 0x00


	//----- nvinfo : EIATTR_KPARAM_INFO
	.align		4
.L_190:
        /*0078*/ 	.byte	0x04, 0x17
        /*007a*/ 	.short	(.L_192 - .L_191)
.L_191:
        /*007c*/ 	.word	0x00000000
        /*0080*/ 	.short	0x0001
        /*0082*/ 	.short	0x0008
        /*0084*/ 	.byte	0x00, 0xf5, 0x21, 0x00


	//----- nvinfo : EIATTR_KPARAM_INFO
	.align		4
.L_192:
        /*0088*/ 	.byte	0x04, 0x17
        /*008a*/ 	.short	(.L_194 - .L_193)
.L_193:
        /*008c*/ 	.word	0x00000000
        /*0090*/ 	.short	0x0000
        /*0092*/ 	.short	0x0000
        /*0094*/ 	.byte	0x00, 0xf5, 0x21, 0x00


	//----- nvinfo : EIATTR_SPARSE_MMA_MASK
	.align		4
.L_194:
        /*0098*/ 	.byte	0x03, 0x50
        /*009a*/ 	.short	0x0000


	//----- nvinfo : EIATTR_MAXREG_COUNT
	.align		4
        /*009c*/ 	.byte	0x03, 0x1b
        /*009e*/ 	.short	0x00ff


	//----- nvinfo : EIATTR_MERCURY_ISA_VERSION
	.align		4
        /*00a0*/ 	.byte	0x03, 0x5f
        /*00a2*/ 	.short	0x0101


	//----- nvinfo : EIATTR_VRC_CTA_INIT_COUNT
	.align		4
        /*00a4*/ 	.byte	0x02, 0x4a
	.zero		1
	.zero		1


	//----- nvinfo : EIATTR_EXIT_INSTR_OFFSETS
	.align		4
        /*00a8*/ 	.byte	0x04, 0x1c
        /*00aa*/ 	.short	(.L_196 - .L_195)


	//   ....[0]....
.L_195:
        /*00ac*/ 	.word	0x00000120


	//   ....[1]....
        /*00b0*/ 	.word	0x00001e50


	//----- nvinfo : EIATTR_CRS_STACK_SIZE
	.align		4
.L_196:
        /*00b4*/ 	.byte	0x04, 0x1e
        /*00b6*/ 	.short	(.L_198 - .L_197)
.L_197:
        /*00b8*/ 	.word	0x00000000


	//----- nvinfo : EIATTR_CBANK_PARAM_SIZE
	.align		4
.L_198:
        /*00bc*/ 	.byte	0x03, 0x19
        /*00be*/ 	.short	0x0034


	//----- nvinfo : EIATTR_PARAM_CBANK
	.align		4
        /*00c0*/ 	.byte	0x04, 0x0a
        /*00c2*/ 	.short	(.L_200 - .L_199)
	.align		4
.L_199:
        /*00c4*/ 	.word	index@(.nv.constant0._Z6gatherP6float2S0_PfS1_ifiii)
        /*00c8*/ 	.short	0x0380
        /*00ca*/ 	.short	0x0034


	//----- nvinfo : EIATTR_SW_WAR
	.align		4
.L_200:
        /*00cc*/ 	.byte	0x04, 0x36
        /*00ce*/ 	.short	(.L_202 - .L_201)
.L_201:
        /*00d0*/ 	.word	0x00000008
.L_202:


//--------------------- .nv.info._Z6takexyPfS_S_ii --------------------------
	.section	.nv.info._Z6takexyPfS_S_ii,"",@"SHT_CUDA_INFO"
	.sectionflags	@""
	.align	4


	//----- nvinfo : EIATTR_CUDA_API_VERSION
	.align		4
        /*0000*/ 	.byte	0x04, 0x37
        /*0002*/ 	.short	(.L_204 - .L_203)
.L_203:
        /*0004*/ 	.word	0x00000082


	//----- nvinfo : EIATTR_KPARAM_INFO
	.align		4
.L_204:
        /*0008*/ 	.byte	0x04, 0x17
        /*000a*/ 	.short	(.L_206 - .L_205)
.L_205:
        /*000c*/ 	.word	0x00000000
        /*0010*/ 	.short	0x0004
        /*0012*/ 	.short	0x001c
        /*0014*/ 	.byte	0x00, 0xf0, 0x11, 0x00


	//----- nvinfo : EIATTR_KPARAM_INFO
	.align		4
.L_206:
        /*0018*/ 	.byte	0x04, 0x17
        /*001a*/ 	.short	(.L_208 - .L_207)
.L_207:
        /*001c*/ 	.word	0x00000000
        /*0020*/ 	.short	0x0003
        /*0022*/ 	.short	0x0018
        /*0024*/ 	.byte	0x00, 0xf0, 0x11, 0x00


	//----- nvinfo : EIATTR_KPARAM_INFO
	.align		4
.L_208:
        /*0028*/ 	.byte	0x04, 0x17
        /*002a*/ 	.short	(.L_210 - .L_209)
.L_209:
        /*002c*/ 	.word	0x00000000
        /*0030*/ 	.short	0x0002
        /*0032*/ 	.short	0x0010
        /*0034*/ 	.byte	0x00, 0xf5, 0x21, 0x00


	//----- nvinfo : EIATTR_KPARAM_INFO
	.align		4
.L_210:
        /*0038*/ 	.byte	0x04, 0x17
        /*003a*/ 	.short	(.L_212 - .L_211)
.L_211:
        /*003c*/ 	.word	0x00000000
        /*0040*/ 	.short	0x0001
        /*0042*/ 	.short	0x0008
        /*0044*/ 	.byte	0x00, 0xf5, 0x21, 0x00


	//----- nvinfo : EIATTR_KPARAM_INFO
	.align		4
.L_212:
        /*0048*/ 	.byte	0x04, 0x17
        /*004a*/ 	.short	(.L_214 - .L_213)
.L_213:
        /*004c*/ 	.word	0x00000000
        /*0050*/ 	.short	0x0000
        /*0052*/ 	.short	0x0000
        /*0054*/ 	.byte	0x00, 0xf5, 0x21, 0x00


	//----- nvinfo : EIATTR_SPARSE_MMA_MASK
	.align		4
.L_214:
        /*0058*/ 	.byte	0x03, 0x50
        /*005a*/ 	.short	0x0000


	//----- nvinfo : EIATTR_MAXREG_COUNT
	.align		4
        /*005c*/ 	.byte	0x03, 0x1b
        /*005e*/ 	.short	0x00ff


	//----- nvinfo : EIATTR_MERCURY_ISA_VERSION
	.align		4
        /*0060*/ 	.byte	0x03, 0x5f
        /*0062*/ 	.short	0x0101


	//----- nvinfo : EIATTR_VRC_CTA_INIT_COUNT
	.align		4
        /*0064*/ 	.byte	0x02, 0x4a
	.zero		1
	.zero		1


	//----- nvinfo : EIATTR_EXIT_INSTR_OFFSETS
	.align		4
        /*0068*/ 	.byte	0x04, 0x1c
        /*006a*/ 	.short	(.L_216 - .L_215)


	//   ....[0]....
.L_215:
        /*006c*/ 	.word	0x000000c0


	//   ....[1]....
        /*0070*/ 	.word	0x000004a0


	//   ....[2]....
        /*0074*/ 	.word	0x000004d0


	//----- nvinfo : EIATTR_CRS_STACK_SIZE
	.align		4
.L_216:
        /*0078*/ 	.byte	0x04, 0x1e
        /*007a*/ 	.short	(.L_218 - .L_217)
.L_217:
        /*007c*/ 	.word	0x00000000


	//----- nvinfo : EIATTR_CBANK_PARAM_SIZE
	.align		4
.L_218:
        /*0080*/ 	.byte	0x03, 0x19
        /*0082*/ 	.short	0x0020


	//----- nvinfo : EIATTR_PARAM_CBANK
	.align		4
        /*0084*/ 	.byte	0x04, 0x0a
        /*0086*/ 	.short	(.L_220 - .L_219)
	.align		4
.L_219:
        /*0088*/ 	.word	index@(.nv.constant0._Z6takexyPfS_S_ii)
        /*008c*/ 	.short	0x0380
        /*008e*/ 	.short	0x0020


	//----- nvinfo : EIATTR_SW_WAR
	.align		4
.L_220:
        /*0090*/ 	.byte	0x04, 0x36
        /*0092*/ 	.short	(.L_222 - .L_221)
.L_221:
        /*0094*/ 	.word	0x00000008
.L_222:


//--------------------- .nv.info._Z7wrapadjP6float2iii --------------------------
	.section	.nv.info._Z7wrapadjP6float2iii,"",@"SHT_CUDA_INFO"
	.sectionflags	@""
	.align	4


	//----- nvinfo : EIATTR_CUDA_API_VERSION
	.align		4
        /*0000*/ 	.byte	0x04, 0x37
        /*0002*/ 	.short	(.L_224 - .L_223)
.L_223:
        /*0004*/ 	.word	0x00000082


	//----- nvinfo : EIATTR_KPARAM_INFO
	.align		4
.L_224:
        /*0008*/ 	.byte	0x04, 0x17
        /*000a*/ 	.short	(.L_226 - .L_225)
.L_225:
        /*000c*/ 	.word	0x00000000
        /*0010*/ 	.short	0x0003
        /*0012*/ 	.short	0x0010
        /*0014*/ 	.byte	0x00, 0xf0, 0x11, 0x00


	//----- nvinfo : EIATTR_KPARAM_INFO
	.align		4
.L_226:
        /*0018*/ 	.byte	0x04, 0x17
        /*001a*/ 	.short	(.L_228 - .L_227)
.L_227:
        /*001c*/ 	.word	0x00000000
        /*0020*/ 	.short	0x0002
        /*0022*/ 	.short	0x000c
        /*0024*/ 	.byte	0x00, 0xf0, 0x11, 0x00


	//----- nvinfo : EIATTR_KPARAM_INFO
	.align		4
.L_228:
        /*0028*/ 	.byte	0x04, 0x17
        /*002a*/ 	.short	(.L_230 - .L_229)
.L_229:
        /*002c*/ 	.word	0x00000000
        /*0030*/ 	.short	0x0001
        /*0032*/ 	.short	0x0008
        /*0034*/ 	.byte	0x00, 0xf0, 0x11, 0x00


	//----- nvinfo : EIATTR_KPARAM_INFO
	.align		4
.L_230:
        /*0038*/ 	.byte	0x04, 0x17
        /*003a*/ 	.short	(.L_232 - .L_231)
.L_231:
        /*003c*/ 	.word	0x00000000
        /*0040*/ 	.short	0x0000
        /*0042*/ 	.short	0x0000
        /*0044*/ 	.byte	0x00, 0xf5, 0x21, 0x00


	//----- nvinfo : EIATTR_SPARSE_MMA_MASK
	.align		4
.L_232:
        /*0048*/ 	.byte	0x03, 0x50
        /*004a*/ 	.short	0x0000


	//----- nvinfo : EIATTR_MAXREG_COUNT
	.align		4
        /*004c*/ 	.byte	0x03, 0x1b
        /*004e*/ 	.short	0x00ff


	//----- nvinfo : EIATTR_MERCURY_ISA_VERSION
	.align		4
        /*0050*/ 	.byte	0x03, 0x5f
        /*0052*/ 	.short	0x0101


	//----- nvinfo : EIATTR_VRC_CTA_INIT_COUNT
	.align		4
        /*0054*/ 	.byte	0x02, 0x4a
	.zero		1
	.zero		1


	//----- nvinfo : EIATTR_EXIT_INSTR_OFFSETS
	.align		4
        /*0058*/ 	.byte	0x04, 0x1c
        /*005a*/ 	.short	(.L_234 - .L_233)


	//   ....[0]....
.L_233:
        /*005c*/ 	.word	0x00000140


	//   ....[1]....
        /*0060*/ 	.word	0x00000190


	//   ....[2]....
        /*0064*/ 	.word	0x000004d0


	//----- nvinfo : EIATTR_CBANK_PARAM_SIZE
	.align		4
.L_234:
        /*0068*/ 	.byte	0x03, 0x19
        /*006a*/ 	.short	0x0014


	//----- nvinfo : EIATTR_PARAM_CBANK
	.align		4
        /*006c*/ 	.byte	0x04, 0x0a
        /*006e*/ 	.short	(.L_236 - .L_235)
	.align		4
.L_235:
        /*0070*/ 	.word	index@(.nv.constant0._Z7wrapadjP6float2iii)
        /*0074*/ 	.short	0x0380
        /*0076*/ 	.short	0x0014


	//----- nvinfo : EIATTR_SW_WAR
	.align		4
.L_236:
        /*0078*/ 	.byte	0x04, 0x36
        /*007a*/ 	.short	(.L_238 - .L_237)
.L_237:
        /*007c*/ 	.word	0x00000008
.L_238:


//--------------------- .nv.info._Z4wrapP6float2iii --------------------------
	.section	.nv.info._Z4wrapP6float2iii,"",@"SHT_CUDA_INFO"
	.sectionflags	@""
	.align	4


	//----- nvinfo : EIATTR_CUDA_API_VERSION
	.align		4
        /*0000*/ 	.byte	0x04, 0x37
        /*0002*/ 	.short	(.L_240 - .L_239)
.L_239:
        /*0004*/ 	.word	0x00000082


	//----- nvinfo : EIATTR_KPARAM_INFO
	.align		4
.L_240:
        /*0008*/ 	.byte	0x04, 0x17
        /*000a*/ 	.short	(.L_242 - .L_241)
.L_241:
        /*000c*/ 	.word	0x00000000
        /*0010*/ 	.short	0x0003
        /*0012*/ 	.short	0x0010
        /*0014*/ 	.byte	0x00, 0xf0, 0x11, 0x00


	//----- nvinfo : EIATTR_KPARAM_INFO
	.align		4
.L_242:
        /*0018*/ 	.byte	0x04, 0x17
        /*001a*/ 	.short	(.L_244 - .L_243)
.L_243:
        /*001c*/ 	.word	0x00000000
        /*0020*/ 	.short	0x0002
        /*0022*/ 	.short	0x000c
        /*0024*/ 	.byte	0x00, 0xf0, 0x11, 0x00


	//----- nvinfo : EIATTR_KPARAM_INFO
	.align		4
.L_244:
        /*0028*/ 	.byte	0x04, 0x17
        /*002a*/ 	.short	(.L_246 - .L_245)
.L_245:
        /*002c*/ 	.word	0x00000000
        /*0030*/ 	.short	0x0001
        /*0032*/ 	.short	0x0008
        /*0034*/ 	.byte	0x00, 0xf0, 0x11, 0x00


	//----- nvinfo : EIATTR_KPARAM_INFO
	.align		4
.L_246:
        /*0038*/ 	.byte	0x04, 0x17
        /*003a*/ 	.short	(.L_248 - .L_247)
.L_247:
        /*003c*/ 	.word	0x00000000
        /*0040*/ 	.short	0x0000
        /*0042*/ 	.short	0x0000
        /*0044*/ 	.byte	0x00, 0xf5, 0x21, 0x00


	//----- nvinfo : EIATTR_SPARSE_MMA_MASK
	.align		4
.L_248:
        /*0048*/ 	.byte	0x03, 0x50
        /*004a*/ 	.short	0x0000


	//----- nvinfo : EIATTR_MAXREG_COUNT
	.align		4
        /*004c*/ 	.byte	0x03, 0x1b
        /*004e*/ 	.short	0x00ff


	//----- nvinfo : EIATTR_MERCURY_ISA_VERSION
	.align		4
        /*0050*/ 	.byte	0x03, 0x5f
        /*0052*/ 	.short	0x0101


	//----- nvinfo : EIATTR_VRC_CTA_INIT_COUNT
	.align		4
        /*0054*/ 	.byte	0x02, 0x4a
	.zero		1
	.zero		1


	//----- nvinfo : EIATTR_EXIT_INSTR_OFFSETS
	.align		4
        /*0058*/ 	.byte	0x04, 0x1c
        /*005a*/ 	.short	(.L_250 - .L_249)


	//   ....[0]....
.L_249:
        /*005c*/ 	.word	0x00000140


	//   ....[1]....
        /*0060*/ 	.word	0x00000190


	//   ....[2]....
        /*0064*/ 	.word	0x000004a0


	//----- nvinfo : EIATTR_CBANK_PARAM_SIZE
	.align		4
.L_250:
        /*0068*/ 	.byte	0x03, 0x19
        /*006a*/ 	.short	0x0014


	//----- nvinfo : EIATTR_PARAM_CBANK
	.align		4
        /*006c*/ 	.byte	0x04, 0x0a
        /*006e*/ 	.short	(.L_252 - .L_251)
	.align		4
.L_251:
        /*0070*/ 	.word	index@(.nv.constant0._Z4wrapP6float2iii)
        /*0074*/ 	.short	0x0380
        /*0076*/ 	.short	0x0014


	//----- nvinfo : EIATTR_SW_WAR
	.align		4
.L_252:
        /*0078*/ 	.byte	0x04, 0x36
        /*007a*/ 	.short	(.L_254 - .L_253)
.L_253:
        /*007c*/ 	.word	0x00000008
.L_254:


//--------------------- .nv.info._Z10fftshift1cP6float2iii --------------------------
	.section	.nv.info._Z10fftshift1cP6float2iii,"",@"SHT_CUDA_INFO"
	.sectionflags	@""
	.align	4


	//----- nvinfo : EIATTR_CUDA_API_VERSION
	.align		4
        /*0000*/ 	.byte	0x04, 0x37
        /*0002*/ 	.short	(.L_256 - .L_255)
.L_255:
        /*0004*/ 	.word	0x00000082


	//----- nvinfo : EIATTR_KPARAM_INFO
	.align		4
.L_256:
        /*0008*/ 	.byte	0x04, 0x17
        /*000a*/ 	.short	(.L_258 - .L_257)
.L_257:
        /*000c*/ 	.word	0x00000000
        /*0010*/ 	.short	0x0003
        /*0012*/ 	.short	0x0010
        /*0014*/ 	.byte	0x00, 0xf0, 0x11, 0x00


	//----- nvinfo : EIATTR_KPARAM_INFO
	.align		4
.L_258:
        /*0018*/ 	.byte	0x04, 0x17
        /*001a*/ 	.short	(.L_260 - .L_259)
.L_259:
        /*001c*/ 	.word	0x00000000
        /*0020*/ 	.short	0x0002
        /*0022*/ 	.short	0x000c
        /*0024*/ 	.byte	0x00, 0xf0, 0x11, 0x00


	//----- nvinfo : EIATTR_KPARAM_INFO
	.align		4
.L_260:
        /*0028*/ 	.byte	0x04, 0x17
        /*002a*/ 	.short	(.L_262 - .L_261)
.L_261:
        /*002c*/ 	.word	0x00000000
        /*0030*/ 	.short	0x0001
        /*0032*/ 	.short	0x0008
        /*0034*/ 	.byte	0x00, 0xf0, 0x11, 0x00


	//----- nvinfo : EIATTR_KPARAM_INFO
	.align		4
.L_262:
        /*0038*/ 	.byte	0x04, 0x17
        /*003a*/ 	.short	(.L_264 - .L_263)
.L_263:
        /*003c*/ 	.word	0x00000000
        /*0040*/ 	.short	0x0000
        /*0042*/ 	.short	0x0000
        /*0044*/ 	.byte	0x00, 0xf5, 0x21, 0x00


	//----- nvinfo : EIATTR_SPARSE_MMA_MASK
	.align		4
.L_264:
        /*0048*/ 	.byte	0x03, 0x50
        /*004a*/ 	.short	0x0000


	//----- nvinfo : EIATTR_MAXREG_COUNT
	.align		4
        /*004c*/ 	.byte	0x03, 0x1b
        /*004e*/ 	.short	0x00ff


	//----- nvinfo : EIATTR_MERCURY_ISA_VERSION
	.align		4
        /*0050*/ 	.byte	0x03, 0x5f
        /*0052*/ 	.short	0x0101


	//----- nvinfo : EIATTR_VRC_CTA_INIT_COUNT
	.align		4
        /*0054*/ 	.byte	0x02, 0x4a
	.zero		1
	.zero		1


	//----- nvinfo : EIATTR_EXIT_INSTR_OFFSETS
	.align		4
        /*0058*/ 	.byte	0x04, 0x1c
        /*005a*/ 	.short	(.L_266 - .L_265)


	//   ....[0]....
.L_265:
        /*005c*/ 	.word	0x00000120


	//   ....[1]....
        /*0060*/ 	.word	0x00000230


	//----- nvinfo : EIATTR_CBANK_PARAM_SIZE
	.align		4
.L_266:
        /*0064*/ 	.byte	0x03, 0x19
        /*0066*/ 	.short	0x0014


	//----- nvinfo : EIATTR_PARAM_CBANK
	.align		4
        /*0068*/ 	.byte	0x04, 0x0a
        /*006a*/ 	.short	(.L_268 - .L_267)
	.align		4
.L_267:
        /*006c*/ 	.word	index@(.nv.constant0._Z10fftshift1cP6float2iii)
        /*0070*/ 	.short	0x0380
        /*0072*/ 	.short	0x0014


	//----- nvinfo : EIATTR_SW_WAR
	.align		4
.L_268:
        /*0074*/ 	.byte	0x04, 0x36
        /*0076*/ 	.short	(.L_270 - .L_269)
.L_269:
        /*0078*/ 	.word	0x00000008
.L_270:


//--------------------- .nv.info._Z9fftshiftcP6float2ii --------------------------
	.section	.nv.info._Z9fftshiftcP6float2ii,"",@"SHT_CUDA_INFO"
	.sectionflags	@""
	.align	4


	//----- nvinfo : EIATTR_CUDA_API_VERSION
	.align		4
        /*0000*/ 	.byte	0x04, 0x37
        /*0002*/ 	.short	(.L_272 - .L_271)
.L_271:
        /*0004*/ 	.word	0x00000082


	//----- nvinfo : EIATTR_KPARAM_INFO
	.align		4
.L_272:
        /*0008*/ 	.byte	0x04, 0x17
        /*000a*/ 	.short	(.L_274 - .L_273)
.L_273:
        /*000c*/ 	.word	0x00000000
        /*0010*/ 	.short	0x0002
        /*0012*/ 	.short	0x000c
        /*0014*/ 	.byte	0x00, 0xf0, 0x11, 0x00


	//----- nvinfo : EIATTR_KPARAM_INFO
	.align		4
.L_274:
        /*0018*/ 	.byte	0x04, 0x17
        /*001a*/ 	.short	(.L_276 - .L_275)
.L_275:
        /*001c*/ 	.word	0x00000000
        /*0020*/ 	.short	0x0001
        /*0022*/ 	.short	0x0008
        /*0024*/ 	.byte	0x00, 0xf0, 0x11, 0x00


	//----- nvinfo : EIATTR_KPARAM_INFO
	.align		4
.L_276:
        /*0028*/ 	.byte	0x04, 0x17
        /*002a*/ 	.short	(.L_278 - .L_277)
.L_277:
        /*002c*/ 	.word	0x00000000
        /*0030*/ 	.short	0x0000
        /*0032*/ 	.short	0x0000
        /*0034*/ 	.byte	0x00, 0xf5, 0x21, 0x00


	//----- nvinfo : EIATTR_SPARSE_MMA_MASK
	.align		4
.L_278:
        /*0038*/ 	.byte	0x03, 0x50
        /*003a*/ 	.short	0x0000


	//----- nvinfo : EIATTR_MAXREG_COUNT
	.align		4
        /*003c*/ 	.byte	0x03, 0x1b
        /*003e*/ 	.short	0x00ff


	//----- nvinfo : EIATTR_MERCURY_ISA_VERSION
	.align		4
        /*0040*/ 	.byte	0x03, 0x5f
        /*0042*/ 	.short	0x0101


	//----- nvinfo : EIATTR_VRC_CTA_INIT_COUNT
	.align		4
        /*0044*/ 	.byte	0x02, 0x4a
	.zero		1
	.zero		1


	//----- nvinfo : EIATTR_EXIT_INSTR_OFFSETS
	.align		4
        /*0048*/ 	.byte	0x04, 0x1c
        /*004a*/ 	.short	(.L_280 - .L_279)


	//   ....[0]....
.L_279:
        /*004c*/ 	.word	0x00000110


	//   ....[1]....
        /*0050*/ 	.word	0x00000260


	//----- nvinfo : EIATTR_CBANK_PARAM_SIZE
	.align		4
.L_280:
        /*0054*/ 	.byte	0x03, 0x19
        /*0056*/ 	.short	0x0010


	//----- nvinfo : EIATTR_PARAM_CBANK
	.align		4
        /*0058*/ 	.byte	0x04, 0x0a
        /*005a*/ 	.short	(.L_282 - .L_281)
	.align		4
.L_281:
        /*005c*/ 	.word	index@(.nv.constant0._Z9fftshiftcP6float2ii)
        /*0060*/ 	.short	0x0380
        /*0062*/ 	.short	0x0010


	//----- nvinfo : EIATTR_SW_WAR
	.align		4
.L_282:
        /*0064*/ 	.byte	0x04, 0x36
        /*0066*/ 	.short	(.L_284 - .L_283)
.L_283:
        /*0068*/ 	.word	0x00000008
.L_284:


//--------------------- .nv.info._Z11unpaddivphiP6float2S0_fii --------------------------
	.section	.nv.info._Z11unpaddivphiP6float2S0_fii,"",@"SHT_CUDA_INFO"
	.sectionflags	@""
	.align	4


	//----- nvinfo : EIATTR_CUDA_API_VERSION
	.align		4
        /*0000*/ 	.byte	0x04, 0x37
        /*0002*/ 	.short	(.L_286 - .L_285)
.L_285:
        /*0004*/ 	.word	0x00000082


	//----- nvinfo : EIATTR_KPARAM_INFO
	.align		4
.L_286:
        /*0008*/ 	.byte	0x04, 0x17
        /*000a*/ 	.short	(.L_288 - .L_287)
.L_287:
        /*000c*/ 	.word	0x00000000
        /*0010*/ 	.short	0x0004
        /*0012*/ 	.short	0x0018
        /*0014*/ 	.byte	0x00, 0xf0, 0x11, 0x00


	//----- nvinfo : EIATTR_KPARAM_INFO
	.align		4
.L_288:
        /*0018*/ 	.byte	0x04, 0x17
        /*001a*/ 	.short	(.L_290 - .L_289)
.L_289:
        /*001c*/ 	.word	0x00000000
        /*0020*/ 	.short	0x0003
        /*0022*/ 	.short	0x0014
        /*0024*/ 	.byte	0x00, 0xf0, 0x11, 0x00


	//----- nvinfo : EIATTR_KPARAM_INFO
	.align		4
.L_290:
        /*0028*/ 	.byte	0x04, 0x17
        /*002a*/ 	.short	(.L_292 - .L_291)
.L_291:
        /*002c*/ 	.word	0x00000000
        /*0030*/ 	.short	0x0002
        /*0032*/ 	.short	0x0010
        /*0034*/ 	.byte	0x00, 0xf0, 0x11, 0x00


	//----- nvinfo : EIATTR_KPARAM_INFO
	.align		4
.L_292:
        /*0038*/ 	.byte	0x04, 0x17
        /*003a*/ 	.short	(.L_294 - .L_293)
.L_293:
        /*003c*/ 	.word	0x00000000
        /*0040*/ 	.short	0x0001
        /*0042*/ 	.short	0x0008
        /*0044*/ 	.byte	0x00, 0xf5, 0x21, 0x00


	//----- nvinfo : EIATTR_KPARAM_INFO
	.align		4
.L_294:
        /*0048*/ 	.byte	0x04, 0x17
        /*004a*/ 	.short	(.L_296 - .L_295)
.L_295:
        /*004c*/ 	.word	0x00000000
        /*0050*/ 	.short	0x0000
        /*0052*/ 	.short	0x0000
        /*0054*/ 	.byte	0x00, 0xf5, 0x21, 0x00


	//----- nvinfo : EIATTR_SPARSE_MMA_MASK
	.align		4
.L_296:
        /*0058*/ 	.byte	0x03, 0x50
        /*005a*/ 	.short	0x0000


	//----- nvinfo : EIATTR_MAXREG_COUNT
	.align		4
        /*005c*/ 	.byte	0x03, 0x1b
        /*005e*/ 	.short	0x00ff


	//----- nvinfo : EIATTR_MERCURY_ISA_VERSION
	.align		4
        /*0060*/ 	.byte	0x03, 0x5f
        /*0062*/ 	.short	0x0101


	//----- nvinfo : EIATTR_VRC_CTA_INIT_COUNT
	.align		4
        /*0064*/ 	.byte	0x02, 0x4a
	.zero		1
	.zero		1


	//----- nvinfo : EIATTR_EXIT_INSTR_OFFSETS
	.align		4
        /*0068*/ 	.byte	0x04, 0x1c
        /*006a*/ 	.short	(.L_298 - .L_297)


	//   ....[0]....
.L_297:
        /*006c*/ 	.word	0x00000120


	//   ....[1]....
        /*0070*/ 	.word	0x00000700


	//----- nvinfo : EIATTR_CRS_STACK_SIZE
	.align		4
.L_298:
        /*0074*/ 	.byte	0x04, 0x1e
        /*0076*/ 	.short	(.L_300 - .L_299)
.L_299:
        /*0078*/ 	.word	0x00000000


	//----- nvinfo : EIATTR_CBANK_PARAM_SIZE
	.align		4
.L_300:
        /*007c*/ 	.byte	0x03, 0x19
        /*007e*/ 	.short	0x001c


	//----- nvinfo : EIATTR_PARAM_CBANK
	.align		4
        /*0080*/ 	.byte	0x04, 0x0a
        /*0082*/ 	.short	(.L_302 - .L_301)
	.align		4
.L_301:
        /*0084*/ 	.word	index@(.nv.constant0._Z11unpaddivphiP6float2S0_fii)
        /*0088*/ 	.short	0x0380
        /*008a*/ 	.short	0x001c


	//----- nvinfo : EIATTR_SW_WAR
	.align		4
.L_302:
        /*008c*/ 	.byte	0x04, 0x36
        /*008e*/ 	.short	(.L_304 - .L_303)
.L_303:
        /*0090*/ 	.word	0x00000008
.L_304:


//--------------------- .nv.info._Z6divphiP6float2S0_fii --------------------------
	.section	.nv.info._Z6divphiP6float2S0_fii,"",@"SHT_CUDA_INFO"
	.sectionflags	@""
	.align	4


	//----- nvinfo : EIATTR_CUDA_API_VERSION
	.align		4
        /*0000*/ 	.byte	0x04, 0x37
        /*0002*/ 	.short	(.L_306 - .L_305)
.L_305:
        /*0004*/ 	.word	0x00000082


	//----- nvinfo : EIATTR_KPARAM_INFO
	.align		4
.L_306:
        /*0008*/ 	.byte	0x04, 0x17
        /*000a*/ 	.short	(.L_308 - .L_307)
.L_307:
        /*000c*/ 	.word	0x00000000
        /*0010*/ 	.short	0x0004
        /*0012*/ 	.short	0x0018
        /*0014*/ 	.byte	0x00, 0xf0, 0x11, 0x00


	//----- nvinfo : EIATTR_KPARAM_INFO
	.align		4
.L_308:
        /*0018*/ 	.byte	0x04, 0x17
        /*001a*/ 	.short	(.L_310 - .L_309)
.L_309:
        /*001c*/ 	.word	0x00000000
        /*0020*/ 	.short	0x0003
        /*0022*/ 	.short	0x0014
        /*0024*/ 	.byte	0x00, 0xf0, 0x11, 0x00


	//----- nvinfo : EIATTR_KPARAM_INFO
	.align		4
.L_310:
        /*0028*/ 	.byte	0x04, 0x17
        /*002a*/ 	.short	(.L_312 - .L_311)
.L_311:
        /*002c*/ 	.word	0x00000000
        /*0030*/ 	.short	0x0002
        /*0032*/ 	.short	0x0010
        /*0034*/ 	.byte	0x00, 0xf0, 0x11, 0x00


	//----- nvinfo : EIATTR_KPARAM_INFO
	.align		4
.L_312:
        /*0038*/ 	.byte	0x04, 0x17
        /*003a*/ 	.short	(.L_314 - .L_313)
.L_313:
        /*003c*/ 	.word	0x00000000
        /*0040*/ 	.short	0x0001
        /*0042*/ 	.short	0x0008
        /*0044*/ 	.byte	0x00, 0xf5, 0x21, 0x00


	//----- nvinfo : EIATTR_KPARAM_INFO
	.align		4
.L_314:
        /*0048*/ 	.byte	0x04, 0x17
        /*004a*/ 	.short	(.L_316 - .L_315)
.L_315:
        /*004c*/ 	.word	0x00000000
        /*0050*/ 	.short	0x0000
        /*0052*/ 	.short	0x0000
        /*0054*/ 	.byte	0x00, 0xf5, 0x21, 0x00


	//----- nvinfo : EIATTR_SPARSE_MMA_MASK
	.align		4
.L_316:
        /*0058*/ 	.byte	0x03, 0x50
        /*005a*/ 	.short	0x0000


	//----- nvinfo : EIATTR_MAXREG_COUNT
	.align		4
        /*005c*/ 	.byte	0x03, 0x1b
        /*005e*/ 	.short	0x00ff


	//----- nvinfo : EIATTR_MERCURY_ISA_VERSION
	.align		4
        /*0060*/ 	.byte	0x03, 0x5f
        /*0062*/ 	.short	0x0101


	//----- nvinfo : EIATTR_VRC_CTA_INIT_COUNT
	.align		4
        /*0064*/ 	.byte	0x02, 0x4a
	.zero		1
	.zero		1


	//----- nvinfo : EIATTR_EXIT_INSTR_OFFSETS
	.align		4
        /*0068*/ 	.byte	0x04, 0x1c
        /*006a*/ 	.short	(.L_318 - .L_317)


	//   ....[0]....
.L_317:
        /*006c*/ 	.word	0x00000120


	//   ....[1]....
        /*0070*/ 	.word	0x00000700


	//----- nvinfo : EIATTR_CRS_STACK_SIZE
	.align		4
.L_318:
        /*0074*/ 	.byte	0x04, 0x1e
        /*0076*/ 	.short	(.L_320 - .L_319)
.L_319:
        /*0078*/ 	.word	0x00000000


	//----- nvinfo : EIATTR_CBANK_PARAM_SIZE
	.align		4
.L_320:
        /*007c*/ 	.byte	0x03, 0x19
        /*007e*/ 	.short	0x001c


	//----- nvinfo : EIATTR_PARAM_CBANK
	.align		4
        /*0080*/ 	.byte	0x04, 0x0a
        /*0082*/ 	.short	(.L_322 - .L_321)
	.align		4
.L_321:
        /*0084*/ 	.word	index@(.nv.constant0._Z6divphiP6float2S0_fii)
        /*0088*/ 	.short	0x0380
        /*008a*/ 	.short	0x001c


	//----- nvinfo : EIATTR_SW_WAR
	.align		4
.L_322:
        /*008c*/ 	.byte	0x04, 0x36
        /*008e*/ 	.short	(.L_324 - .L_323)
.L_323:
        /*0090*/ 	.word	0x00000008
.L_324:


//--------------------- .nv.callgraph             --------------------------
	.section	.nv.callgraph,"",@"SHT_CUDA_CALLGRAPH"
	.align	4
	.sectionentsize	8
	.align		4
        /*0000*/ 	.word	0x00000000
	.align		4
        /*0004*/ 	.word	0xffffffff
	.align		4
        /*0008*/ 	.word	0x00000000
	.align		4
        /*000c*/ 	.word	0xfffffffe
	.align		4
        /*0010*/ 	.word	0x00000000
	.align		4
        /*0014*/ 	.word	0xfffffffd
	.align		4
        /*0018*/ 	.word	0x00000000
	.align		4
        /*001c*/ 	.word	0xfffffffc


//--------------------- .nv.constant4             --------------------------
	.section	.nv.constant4,"a",@progbits
	.align	8
	.align		8
.nv.constant4:
        /*0000*/ 	.dword	__cudart_i2opi_f


//--------------------- .text._Z5shiftP6float2S0_iii --------------------------
	.section	.text._Z5shiftP6float2S0_iii,"ax",@progbits
	.align	128
        .global         _Z5shiftP6float2S0_iii
        .type           _Z5shiftP6float2S0_iii,@function
        .size           _Z5shiftP6float2S0_iii,(.L_x_199 - _Z5shiftP6float2S0_iii)
        .other          _Z5shiftP6float2S0_iii,@"STO_CUDA_ENTRY STV_DEFAULT"
_Z5shiftP6float2S0_iii:
.text._Z5shiftP6float2S0_iii:
[----:B------:R-:W-:Y:S01]  /*0000*/  LDC R1, c[0x0][0x37c] ;  /* 0x0000df00ff017b82 */ /* 0x000fe20000000800 */
[----:B------:R-:W0:Y:S01]  /*0010*/  S2R R0, SR_CTAID.Y ;  /* 0x0000000000007919 */ /* 0x000e220000002600 */
[----:B------:R-:W1:Y:S01]  /*0020*/  LDCU UR4, c[0x0][0x360] ;  /* 0x00006c00ff0477ac */ /* 0x000e620008000800 */
[----:B------:R-:W0:Y:S01]  /*0030*/  S2R R3, SR_TID.Y ;  /* 0x0000000000037919 */ /* 0x000e220000002200 */
[----:B------:R-:W0:Y:S01]  /*0040*/  LDCU UR5, c[0x0][0x364] ;  /* 0x00006c80ff0577ac */ /* 0x000e220008000800 */
[----:B------:R-:W1:Y:S01]  /*0050*/  S2R R7, SR_CTAID.X ;  /* 0x0000000000077919 */ /* 0x000e620000002500 */
[----:B------:R-:W2:Y:S01]  /*0060*/  LDCU.64 UR8, c[0x0][0x390] ;  /* 0x00007200ff0877ac */ /* 0x000ea20008000a00 */
[----:B------:R-:W1:Y:S01]  /*0070*/  S2R R2, SR_TID.X ;  /* 0x0000000000027919 */ /* 0x000e620000002100 */
[----:B------:R-:W3:Y:S01]  /*0080*/  LDCU UR6, c[0x0][0x368] ;  /* 0x00006d00ff0677ac */ /* 0x000ee20008000800 */
[----:B------:R-:W3:Y:S01]  /*0090*/  S2R R9, SR_CTAID.Z ;  /* 0x0000000000097919 */ /* 0x000ee20000002700 */
[----:B------:R-:W4:Y:S01]  /*00a0*/  LDCU UR7, c[0x0][0x398] ;  /* 0x00007300ff0777ac */ /* 0x000f220008000800 */
[----:B------:R-:W3:Y:S01]  /*00b0*/  S2R R4, SR_TID.Z ;  /* 0x0000000000047919 */ /* 0x000ee20000002300 */
[----:B0-----:R-:W-:-:S05]  /*00c0*/  IMAD R0, R0, UR5, R3 ;  /* 0x0000000500007c24 */ /* 0x001fca000f8e0203 */
[----:B--2---:R-:W-:Y:S01]  /*00d0*/  ISETP.GE.AND P0, PT, R0, UR9, PT ;  /* 0x0000000900007c0c */ /* 0x004fe2000bf06270 */
[----:B-1----:R-:W-:-:S05]  /*00e0*/  IMAD R7, R7, UR4, R2 ;  /* 0x0000000407077c24 */ /* 0x002fca000f8e0202 */
[----:B------:R-:W-:Y:S01]  /*00f0*/  ISETP.GE.OR P0, PT, R7, UR8, P0 ;  /* 0x0000000807007c0c */ /* 0x000fe20008706670 */
[----:B---3--:R-:W-:-:S05]  /*0100*/  IMAD R9, R9, UR6, R4 ;  /* 0x0000000609097c24 */ /* 0x008fca000f8e0204 */
[----:B----4-:R-:W-:-:S13]  /*0110*/  ISETP.GE.OR P0, PT, R9, UR7, P0 ;  /* 0x0000000709007c0c */ /* 0x010fda0008706670 */
[----:B------:R-:W-:Y:S05]  /*0120*/  @P0 EXIT ;  /* 0x000000000000094d */ /* 0x000fea0003800000 */
[----:B------:R-:W0:Y:S01]  /*0130*/  LDC.64 R2, c[0x0][0x388] ;  /* 0x0000e200ff027b82 */ /* 0x000e220000000a00 */
[----:B------:R-:W1:Y:S01]  /*0140*/  LDCU.64 UR4, c[0x0][0x358] ;  /* 0x00006b00ff0477ac */ /* 0x000e620008000a00 */
[----:B------:R-:W-:-:S04]  /*0150*/  IMAD R0, R0, UR7, R9 ;  /* 0x0000000700007c24 */ /* 0x000fc8000f8e0209 */
[----:B------:R-:W-:Y:S02]  /*0160*/  IMAD R9, R0, UR8, R7 ;  /* 0x0000000800097c24 */ /* 0x000fe4000f8e0207 */
[----:B------:R-:W2:Y:S01]  /*0170*/  LDC.64 R4, c[0x0][0x380] ;  /* 0x0000e000ff047b82 */ /* 0x000ea20000000a00 */
[----:B0-----:R-:W-:-:S06]  /*0180*/  IMAD.WIDE R2, R7, 0x8, R2 ;  /* 0x0000000807027825 */ /* 0x001fcc00078e0202 */
[----:B-1----:R-:W3:Y:S01]  /*0190*/  LDG.E.64 R2, desc[UR4][R2.64] ;  /* 0x0000000402027981 */ /* 0x002ee2000c1e1b00 */
[----:B--2---:R-:W-:-:S05]  /*01a0*/  IMAD.WIDE R4, R9, 0x8, R4 ;  /* 0x0000000809047825 */ /* 0x004fca00078e0204 */
[----:B------:R-:W3:Y:S02]  /*01b0*/  LDG.E.64 R6, desc[UR4][R4.64] ;  /* 0x0000000404067981 */ /* 0x000ee4000c1e1b00 */
[-C--:B---3--:R-:W-:Y:S01]  /*01c0*/  FMUL R9, R3, R7.reuse ;  /* 0x0000000703097220 */ /* 0x088fe20000400000 */
[----:B------:R-:W-:-:S03]  /*01d0*/  FMUL R0, R2, R7 ;  /* 0x0000000702007220 */ /* 0x000fc60000400000 */
[-C--:B------:R-:W-:Y:S01]  /*01e0*/  FFMA R8, R2, R6.reuse, -R9 ;  /* 0x0000000602087223 */ /* 0x080fe20000000809 */
[----:B------:R-:W-:-:S05]  /*01f0*/  FFMA R9, R3, R6, R0 ;  /* 0x0000000603097223 */ /* 0x000fca0000000000 */
[----:B------:R-:W-:Y:S01]  /*0200*/  STG.E.64 desc[UR4][R4.64], R8 ;  /* 0x0000000804007986 */ /* 0x000fe2000c101b04 */
[----:B------:R-:W-:Y:S05]  /*0210*/  EXIT ;  /* 0x000000000000794d */ /* 0x000fea0003800000 */
.L_x_0:
[----:B------:R-:W-:-:S00]  /*0220*/  BRA `(.L_x_0) ;  /* 0xfffffffc00fc7947 */ /* 0x000fc0000383ffff */
[----:B------:R-:W-:-:S00]  /*0230*/  NOP ;  /* 0x0000000000007918 */ /* 0x000fc00000000000 */
        /* <DEDUP_REMOVED lines=12> */
.L_x_199:


//--------------------- .text._Z9takeshiftP6float2fi --------------------------
	.section	.text._Z9takeshiftP6float2fi,"ax",@progbits
	.align	128
        .global         _Z9takeshiftP6float2fi
        .type           _Z9takeshiftP6float2fi,@function
        .size           _Z9takeshiftP6float2fi,(.L_x_188 - _Z9takeshiftP6float2fi)
        .other          _Z9takeshiftP6float2fi,@"STO_CUDA_ENTRY STV_DEFAULT"
_Z9takeshiftP6float2fi:
.text._Z9takeshiftP6float2fi:
[----:B------:R-:W-:Y:S01]  /*0000*/  LDC R1, c[0x0][0x37c] ;  /* 0x0000df00ff017b82 */ /* 0x000fe20000000800 */
[----:B------:R-:W0:Y:S01]  /*0010*/  S2R R0, SR_CTAID.X ;  /* 0x0000000000007919 */ /* 0x000e220000002500 */
[----:B------:R-:W0:Y:S01]  /*0020*/  LDCU UR4, c[0x0][0x360] ;  /* 0x00006c00ff0477ac */ /* 0x000e220008000800 */
[----:B------:R-:W0:Y:S01]  /*0030*/  S2R R3, SR_TID.X ;  /* 0x0000000000037919 */ /* 0x000e220000002100 */
[----:B------:R-:W1:Y:S01]  /*0040*/  LDCU UR5, c[0x0][0x38c] ;  /* 0x00007180ff0577ac */ /* 0x000e620008000800 */
[----:B0-----:R-:W-:-:S05]  /*0050*/  IMAD R0, R0, UR4, R3 ;  /* 0x0000000400007c24 */ /* 0x001fca000f8e0203 */
[----:B-1----:R-:W-:-:S13]  /*0060*/  ISETP.GE.AND P0, PT, R0, UR5, PT ;  /* 0x0000000500007c0c */ /* 0x002fda000bf06270 */
[----:B------:R-:W-:Y:S05]  /*0070*/  @P0 EXIT ;  /* 0x000000000000094d */ /* 0x000fea0003800000 */
[----:B------:R-:W0:Y:S01]  /*0080*/  I2F.F64 R4, UR5 ;  /* 0x0000000500047d12 */ /* 0x000e220008201c00 */
[----:B------:R-:W1:Y:S01]  /*0090*/  LDCU UR4, c[0x0][0x388] ;  /* 0x00007100ff0477ac */ /* 0x000e620008000800 */
[----:B------:R-:W-:Y:S01]  /*00a0*/  IMAD.MOV.U32 R8, RZ, RZ, 0x1 ;  /* 0x00000001ff087424 */ /* 0x000fe200078e00ff */
[----:B------:R-:W-:Y:S01]  /*00b0*/  BSSY.RECONVERGENT B0, `(.L_x_1) ;  /* 0x0000018000007945 */ /* 0x000fe20003800200 */
[----:B------:R-:W-:-:S04]  /*00c0*/  UMOV UR5, 0x401921fb ;  /* 0x401921fb00057882 */ /* 0x000fc80000000000 */
[----:B------:R-:W2:Y:S08]  /*00d0*/  I2F.F64 R6, R0 ;  /* 0x0000000000067312 */ /* 0x000eb00000201c00 */
[----:B0-----:R-:W0:Y:S01]  /*00e0*/  MUFU.RCP64H R9, R5 ;  /* 0x0000000500097308 */ /* 0x001e220000001800 */
[----:B--2---:R-:W-:-:S07]  /*00f0*/  DFMA R6, R4, -0.5, R6 ;  /* 0xbfe000000406782b */ /* 0x004fce0000000006 */
[----:B-1----:R-:W1:Y:S01]  /*0100*/  F2F.F64.F32 R2, UR4 ;  /* 0x0000000400027d10 */ /* 0x002e620008201800 */
[----:B------:R-:W-:Y:S01]  /*0110*/  UMOV UR4, 0x54442d18 ;  /* 0x54442d1800047882 */ /* 0x000fe20000000000 */
[----:B0-----:R-:W-:Y:S02]  /*0120*/  DFMA R10, -R4, R8, 1 ;  /* 0x3ff00000040a742b */ /* 0x001fe40000000108 */
[----:B-1----:R-:W-:Y:S01]  /*0130*/  DMUL R2, R2, UR4 ;  /* 0x0000000402027c28 */ /* 0x002fe20008000000 */
[----:B------:R-:W0:Y:S05]  /*0140*/  LDCU.64 UR4, c[0x0][0x358] ;  /* 0x00006b00ff0477ac */ /* 0x000e2a0008000a00 */
[----:B------:R-:W-:-:S02]  /*0150*/  DFMA R10, R10, R10, R10 ;  /* 0x0000000a0a0a722b */ /* 0x000fc4000000000a */
[----:B------:R-:W-:-:S06]  /*0160*/  DMUL R6, R2, R6 ;  /* 0x0000000602067228 */ /* 0x000fcc0000000000 */
[----:B------:R-:W-:-:S08]  /*0170*/  DFMA R10, R8, R10, R8 ;  /* 0x0000000a080a722b */ /* 0x000fd00000000008 */
[----:B------:R-:W-:Y:S01]  /*0180*/  DFMA R8, -R4, R10, 1 ;  /* 0x3ff000000408742b */ /* 0x000fe2000000010a */
[----:B------:R-:W-:-:S07]  /*0190*/  FSETP.GEU.AND P1, PT, |R7|, 6.5827683646048100446e-37, PT ;  /* 0x036000000700780b */ /* 0x000fce0003f2e200 */
[----:B------:R-:W-:-:S08]  /*01a0*/  DFMA R8, R10, R8, R10 ;  /* 0x000000080a08722b */ /* 0x000fd0000000000a */
[----:B------:R-:W-:-:S08]  /*01b0*/  DMUL R2, R6, R8 ;  /* 0x0000000806027228 */ /* 0x000fd00000000000 */
[----:B------:R-:W-:-:S08]  /*01c0*/  DFMA R10, -R4, R2, R6 ;  /* 0x00000002040a722b */ /* 0x000fd00000000106 */
[----:B------:R-:W-:-:S10]  /*01d0*/  DFMA R2, R8, R10, R2 ;  /* 0x0000000a0802722b */ /* 0x000fd40000000002 */
[----:B------:R-:W-:-:S05]  /*01e0*/  FFMA R8, RZ, R5, R3 ;  /* 0x00000005ff087223 */ /* 0x000fca0000000003 */
[----:B------:R-:W-:-:S13]  /*01f0*/  FSETP.GT.AND P0, PT, |R8|, 1.469367938527859385e-39, PT ;  /* 0x001000000800780b */ /* 0x000fda0003f04200 */
[----:B0-----:R-:W-:Y:S05]  /*0200*/  @P0 BRA P1, `(.L_x_2) ;  /* 0x0000000000080947 */ /* 0x001fea0000800000 */
[----:B------:R-:W-:-:S07]  /*0210*/  MOV R10, 0x230 ;  /* 0x00000230000a7802 */ /* 0x000fce0000000f00 */
[----:B------:R-:W-:Y:S05]  /*0220*/  CALL.REL.NOINC `($__internal_0_$__cuda_sm20_div_rn_f64_full) ;  /* 0x0000000000247944 */ /* 0x000fea0003c00000 */
.L_x_2:
[----:B------:R-:W-:Y:S05]  /*0230*/  BSYNC.RECONVERGENT B0 ;  /* 0x0000000000007941 */ /* 0x000fea0003800200 */
.L_x_1:
[----:B------:R-:W0:Y:S01]  /*0240*/  F2F.F32.F64 R2, R2 ;  /* 0x0000000200027310 */ /* 0x000e220000301000 */
[----:B------:R-:W1:Y:S01]  /*0250*/  LDC.64 R4, c[0x0][0x380] ;  /* 0x0000e000ff047b82 */ /* 0x000e620000000a00 */
[----:B0-----:R-:W-:-:S06]  /*0260*/  FMUL.RZ R8, R2, 0.15915493667125701904 ;  /* 0x3e22f98302087820 */ /* 0x001fcc000040c000 */
[----:B------:R-:W-:Y:S01]  /*0270*/  MUFU.COS R6, R8 ;  /* 0x0000000800067308 */ /* 0x000fe20000000000 */
[----:B-1----:R-:W-:-:S07]  /*0280*/  IMAD.WIDE R4, R0, 0x8, R4 ;  /* 0x0000000800047825 */ /* 0x002fce00078e0204 */
[----:B------:R-:W0:Y:S02]  /*0290*/  MUFU.SIN R7, R8 ;  /* 0x0000000800077308 */ /* 0x000e240000000400 */
[----:B0-----:R-:W-:Y:S01]  /*02a0*/  STG.E.64 desc[UR4][R4.64], R6 ;  /* 0x0000000604007986 */ /* 0x001fe2000c101b04 */
[----:B------:R-:W-:Y:S05]  /*02b0*/  EXIT ;  /* 0x000000000000794d */ /* 0x000fea0003800000 */
        .weak           $__internal_0_$__cuda_sm20_div_rn_f64_full
        .type           $__internal_0_$__cuda_sm20_div_rn_f64_full,@function
        .size           $__internal_0_$__cuda_sm20_div_rn_f64_full,(.L_x_188 - $__internal_0_$__cuda_sm20_div_rn_f64_full)
$__internal_0_$__cuda_sm20_div_rn_f64_full:
[C---:B------:R-:W-:Y:S01]  /*02c0*/  FSETP.GEU.AND P0, PT, |R5|.reuse, 1.469367938527859385e-39, PT ;  /* 0x001000000500780b */ /* 0x040fe20003f0e200 */
[----:B------:R-:W-:Y:S01]  /*02d0*/  IMAD.MOV.U32 R16, RZ, RZ, 0x1 ;  /* 0x00000001ff107424 */ /* 0x000fe200078e00ff */
[----:B------:R-:W-:Y:S01]  /*02e0*/  LOP3.LUT R2, R5, 0x800fffff, RZ, 0xc0, !PT ;  /* 0x800fffff05027812 */ /* 0x000fe200078ec0ff */
[----:B------:R-:W-:Y:S01]  /*02f0*/  BSSY.RECONVERGENT B1, `(.L_x_3) ;  /* 0x0000055000017945 */ /* 0x000fe20003800200 */
[C---:B------:R-:W-:Y:S02]  /*0300*/  FSETP.GEU.AND P2, PT, |R7|.reuse, 1.469367938527859385e-39, PT ;  /* 0x001000000700780b */ /* 0x040fe40003f4e200 */
[----:B------:R-:W-:Y:S01]  /*0310*/  LOP3.LUT R3, R2, 0x3ff00000, RZ, 0xfc, !PT ;  /* 0x3ff0000002037812 */ /* 0x000fe200078efcff */
[----:B------:R-:W-:Y:S01]  /*0320*/  IMAD.MOV.U32 R2, RZ, RZ, R4 ;  /* 0x000000ffff027224 */ /* 0x000fe200078e0004 */
[----:B------:R-:W-:Y:S02]  /*0330*/  LOP3.LUT R11, R7, 0x7ff00000, RZ, 0xc0, !PT ;  /* 0x7ff00000070b7812 */ /* 0x000fe400078ec0ff */
[----:B------:R-:W-:-:S03]  /*0340*/  LOP3.LUT R14, R5, 0x7ff00000, RZ, 0xc0, !PT ;  /* 0x7ff00000050e7812 */ /* 0x000fc600078ec0ff */
[----:B------:R-:W-:Y:S01]  /*0350*/  @!P0 DMUL R2, R4, 8.98846567431157953865e+307 ;  /* 0x7fe0000004028828 */ /* 0x000fe20000000000 */
[----:B------:R-:W-:-:S03]  /*0360*/  ISETP.GE.U32.AND P1, PT, R11, R14, PT ;  /* 0x0000000e0b00720c */ /* 0x000fc60003f26070 */
[----:B------:R-:W-:Y:S01]  /*0370*/  @!P2 LOP3.LUT R12, R5, 0x7ff00000, RZ, 0xc0, !PT ;  /* 0x7ff00000050ca812 */ /* 0x000fe200078ec0ff */
[----:B------:R-:W-:Y:S01]  /*0380*/  @!P2 IMAD.MOV.U32 R18, RZ, RZ, RZ ;  /* 0x000000ffff12a224 */ /* 0x000fe200078e00ff */
[----:B------:R-:W0:Y:S02]  /*0390*/  MUFU.RCP64H R17, R3 ;  /* 0x0000000300117308 */ /* 0x000e240000001800 */
[----:B------:R-:W-:Y:S01]  /*03a0*/  @!P2 ISETP.GE.U32.AND P3, PT, R11, R12, PT ;  /* 0x0000000c0b00a20c */ /* 0x000fe20003f66070 */
[----:B------:R-:W-:-:S05]  /*03b0*/  IMAD.MOV.U32 R12, RZ, RZ, 0x1ca00000 ;  /* 0x1ca00000ff0c7424 */ /* 0x000fca00078e00ff */
[----:B------:R-:W-:-:S04]  /*03c0*/  @!P2 SEL R13, R12, 0x63400000, !P3 ;  /* 0x634000000c0da807 */ /* 0x000fc80005800000 */
[----:B------:R-:W-:-:S04]  /*03d0*/  @!P2 LOP3.LUT R13, R13, 0x80000000, R7, 0xf8, !PT ;  /* 0x800000000d0da812 */ /* 0x000fc800078ef807 */
[----:B------:R-:W-:Y:S01]  /*03e0*/  @!P2 LOP3.LUT R19, R13, 0x100000, RZ, 0xfc, !PT ;  /* 0x001000000d13a812 */ /* 0x000fe200078efcff */
[----:B0-----:R-:W-:-:S08]  /*03f0*/  DFMA R8, R16, -R2, 1 ;  /* 0x3ff000001008742b */ /* 0x001fd00000000802 */
[----:B------:R-:W-:-:S08]  /*0400*/  DFMA R8, R8, R8, R8 ;  /* 0x000000080808722b */ /* 0x000fd00000000008 */
[----:B------:R-:W-:Y:S01]  /*0410*/  DFMA R16, R16, R8, R16 ;  /* 0x000000081010722b */ /* 0x000fe20000000010 */
[----:B------:R-:W-:Y:S01]  /*0420*/  SEL R9, R12, 0x63400000, !P1 ;  /* 0x634000000c097807 */ /* 0x000fe20004800000 */
[----:B------:R-:W-:-:S03]  /*0430*/  IMAD.MOV.U32 R8, RZ, RZ, R6 ;  /* 0x000000ffff087224 */ /* 0x000fc600078e0006 */
[----:B------:R-:W-:-:S03]  /*0440*/  LOP3.LUT R9, R9, 0x800fffff, R7, 0xf8, !PT ;  /* 0x800fffff09097812 */ /* 0x000fc600078ef807 */
[----:B------:R-:W-:-:S03]  /*0450*/  DFMA R20, R16, -R2, 1 ;  /* 0x3ff000001014742b */ /* 0x000fc60000000802 */
[----:B------:R-:W-:-:S05]  /*0460*/  @!P2 DFMA R8, R8, 2, -R18 ;  /* 0x400000000808a82b */ /* 0x000fca0000000812 */
[----:B------:R-:W-:Y:S01]  /*0470*/  DFMA R16, R16, R20, R16 ;  /* 0x000000141010722b */ /* 0x000fe20000000010 */
[----:B------:R-:W-:Y:S02]  /*0480*/  IMAD.MOV.U32 R21, RZ, RZ, R11 ;  /* 0x000000ffff157224 */ /* 0x000fe400078e000b */
[----:B------:R-:W-:Y:S01]  /*0490*/  IMAD.MOV.U32 R20, RZ, RZ, R14 ;  /* 0x000000ffff147224 */ /* 0x000fe200078e000e */
[----:B------:R-:W-:Y:S02]  /*04a0*/  @!P0 LOP3.LUT R20, R3, 0x7ff00000, RZ, 0xc0, !PT ;  /* 0x7ff0000003148812 */ /* 0x000fe400078ec0ff */
[----:B------:R-:W-:Y:S02]  /*04b0*/  @!P2 LOP3.LUT R21, R9, 0x7ff00000, RZ, 0xc0, !PT ;  /* 0x7ff000000915a812 */ /* 0x000fe400078ec0ff */
[----:B------:R-:W-:Y:S01]  /*04c0*/  DMUL R18, R16, R8 ;  /* 0x0000000810127228 */ /* 0x000fe20000000000 */
[----:B------:R-:W-:Y:S02]  /*04d0*/  VIADD R22, R20, 0xffffffff ;  /* 0xffffffff14167836 */ /* 0x000fe40000000000 */
[----:B------:R-:W-:-:S05]  /*04e0*/  VIADD R13, R21, 0xffffffff ;  /* 0xffffffff150d7836 */ /* 0x000fca0000000000 */
[----:B------:R-:W-:Y:S01]  /*04f0*/  DFMA R14, R18, -R2, R8 ;  /* 0x80000002120e722b */ /* 0x000fe20000000008 */
[----:B------:R-:W-:-:S04]  /*0500*/  ISETP.GT.U32.AND P0, PT, R13, 0x7feffffe, PT ;  /* 0x7feffffe0d00780c */ /* 0x000fc80003f04070 */
[----:B------:R-:W-:-:S03]  /*0510*/  ISETP.GT.U32.OR P0, PT, R22, 0x7feffffe, P0 ;  /* 0x7feffffe1600780c */ /* 0x000fc60000704470 */
[----:B------:R-:W-:-:S10]  /*0520*/  DFMA R14, R16, R14, R18 ;  /* 0x0000000e100e722b */ /* 0x000fd40000000012 */
[----:B------:R-:W-:Y:S05]  /*0530*/  @P0 BRA `(.L_x_4) ;  /* 0x00000000006c0947 */ /* 0x000fea0003800000 */
[----:B------:R-:W-:-:S04]  /*0540*/  LOP3.LUT R16, R5, 0x7ff00000, RZ, 0xc0, !PT ;  /* 0x7ff0000005107812 */ /* 0x000fc800078ec0ff */
[CC--:B------:R-:W-:Y:S02]  /*0550*/  VIADDMNMX R6, R11.reuse, -R16.reuse, 0xb9600000, !PT ;  /* 0xb96000000b067446 */ /* 0x0c0fe40007800910 */
[----:B------:R-:W-:Y:S02]  /*0560*/  ISETP.GE.U32.AND P0, PT, R11, R16, PT ;  /* 0x000000100b00720c */ /* 0x000fe40003f06070 */
[----:B------:R-:W-:Y:S02]  /*0570*/  VIMNMX R6, PT, PT, R6, 0x46a00000, PT ;  /* 0x46a0000006067848 */ /* 0x000fe40003fe0100 */
[----:B------:R-:W-:-:S05]  /*0580*/  SEL R11, R12, 0x63400000, !P0 ;  /* 0x634000000c0b7807 */ /* 0x000fca0004000000 */
[----:B------:R-:W-:Y:S02]  /*0590*/  IMAD.IADD R11, R6, 0x1, -R11 ;  /* 0x00000001060b7824 */ /* 0x000fe400078e0a0b */
[----:B------:R-:W-:Y:S02]  /*05a0*/  IMAD.MOV.U32 R6, RZ, RZ, RZ ;  /* 0x000000ffff067224 */ /* 0x000fe400078e00ff */
[----:B------:R-:W-:-:S06]  /*05b0*/  VIADD R7, R11, 0x7fe00000 ;  /* 0x7fe000000b077836 */ /* 0x000fcc0000000000 */
[----:B------:R-:W-:-:S10]  /*05c0*/  DMUL R12, R14, R6 ;  /* 0x000000060e0c7228 */ /* 0x000fd40000000000 */
[----:B------:R-:W-:-:S13]  /*05d0*/  FSETP.GTU.AND P0, PT, |R13|, 1.469367938527859385e-39, PT ;  /* 0x001000000d00780b */ /* 0x000fda0003f0c200 */
[----:B------:R-:W-:Y:S05]  /*05e0*/  @P0 BRA `(.L_x_5) ;  /* 0x0000000000940947 */ /* 0x000fea0003800000 */
[----:B------:R-:W-:Y:S01]  /*05f0*/  DFMA R2, R14, -R2, R8 ;  /* 0x800000020e02722b */ /* 0x000fe20000000008 */
[----:B------:R-:W-:-:S09]  /*0600*/  IMAD.MOV.U32 R6, RZ, RZ, RZ ;  /* 0x000000ffff067224 */ /* 0x000fd200078e00ff */
[C---:B------:R-:W-:Y:S02]  /*0610*/  FSETP.NEU.AND P0, PT, R3.reuse, RZ, PT ;  /* 0x000000ff0300720b */ /* 0x040fe40003f0d000 */
[----:B------:R-:W-:-:S04]  /*0620*/  LOP3.LUT R5, R3, 0x80000000, R5, 0x48, !PT ;  /* 0x8000000003057812 */ /* 0x000fc800078e4805 */
[----:B------:R-:W-:-:S07]  /*0630*/  LOP3.LUT R7, R5, R7, RZ, 0xfc, !PT ;  /* 0x0000000705077212 */ /* 0x000fce00078efcff */
[----:B------:R-:W-:Y:S05]  /*0640*/  @!P0 BRA `(.L_x_5) ;  /* 0x00000000007c8947 */ /* 0x000fea0003800000 */
[----:B------:R-:W-:Y:S01]  /*0650*/  IMAD.MOV R3, RZ, RZ, -R11 ;  /* 0x000000ffff037224 */ /* 0x000fe200078e0a0b */
[----:B------:R-:W-:Y:S01]  /*0660*/  DMUL.RP R6, R14, R6 ;  /* 0x000000060e067228 */ /* 0x000fe20000008000 */
[----:B------:R-:W-:Y:S01]  /*0670*/  IMAD.MOV.U32 R2, RZ, RZ, RZ ;  /* 0x000000ffff027224 */ /* 0x000fe200078e00ff */
[----:B------:R-:W-:-:S05]  /*0680*/  IADD3 R11, PT, PT, -R11, -0x43300000, RZ ;  /* 0xbcd000000b0b7810 */ /* 0x000fca0007ffe1ff */
[----:B------:R-:W-:-:S03]  /*0690*/  DFMA R2, R12, -R2, R14 ;  /* 0x800000020c02722b */ /* 0x000fc6000000000e */
[----:B------:R-:W-:-:S07]  /*06a0*/  LOP3.LUT R5, R7, R5, RZ, 0x3c, !PT ;  /* 0x0000000507057212 */ /* 0x000fce00078e3cff */
[----:B------:R-:W-:-:S04]  /*06b0*/  FSETP.NEU.AND P0, PT, |R3|, R11, PT ;  /* 0x0000000b0300720b */ /* 0x000fc80003f0d200 */
[----:B------:R-:W-:Y:S02]  /*06c0*/  FSEL R12, R6, R12, !P0 ;  /* 0x0000000c060c7208 */ /* 0x000fe40004000000 */
[----:B------:R-:W-:Y:S01]  /*06d0*/  FSEL R13, R5, R13, !P0 ;  /* 0x0000000d050d7208 */ /* 0x000fe20004000000 */
[----:B------:R-:W-:Y:S06]  /*06e0*/  BRA `(.L_x_5) ;  /* 0x0000000000547947 */ /* 0x000fec0003800000 */
.L_x_4:
[----:B------:R-:W-:-:S14]  /*06f0*/  DSETP.NAN.AND P0, PT, R6, R6, PT ;  /* 0x000000060600722a */ /* 0x000fdc0003f08000 */
[----:B------:R-:W-:Y:S05]  /*0700*/  @P0 BRA `(.L_x_6) ;  /* 0x0000000000440947 */ /* 0x000fea0003800000 */
[----:B------:R-:W-:-:S14]  /*0710*/  DSETP.NAN.AND P0, PT, R4, R4, PT ;  /* 0x000000040400722a */ /* 0x000fdc0003f08000 */
[----:B------:R-:W-:Y:S05]  /*0720*/  @P0 BRA `(.L_x_7) ;  /* 0x0000000000300947 */ /* 0x000fea0003800000 */
[----:B------:R-:W-:Y:S01]  /*0730*/  ISETP.NE.AND P0, PT, R21, R20, PT ;  /* 0x000000141500720c */ /* 0x000fe20003f05270 */
[----:B------:R-:W-:Y:S02]  /*0740*/  IMAD.MOV.U32 R12, RZ, RZ, 0x0 ;  /* 0x00000000ff0c7424 */ /* 0x000fe400078e00ff */
[----:B------:R-:W-:-:S10]  /*0750*/  IMAD.MOV.U32 R13, RZ, RZ, -0x80000 ;  /* 0xfff80000ff0d7424 */ /* 0x000fd400078e00ff */
[----:B------:R-:W-:Y:S05]  /*0760*/  @!P0 BRA `(.L_x_5) ;  /* 0x0000000000348947 */ /* 0x000fea0003800000 */
[----:B------:R-:W-:Y:S02]  /*0770*/  ISETP.NE.AND P0, PT, R21, 0x7ff00000, PT ;  /* 0x7ff000001500780c */ /* 0x000fe40003f05270 */
[----:B------:R-:W-:Y:S02]  /*0780*/  LOP3.LUT R13, R7, 0x80000000, R5, 0x48, !PT ;  /* 0x80000000070d7812 */ /* 0x000fe400078e4805 */
[----:B------:R-:W-:-:S13]  /*0790*/  ISETP.EQ.OR P0, PT, R20, RZ, !P0 ;  /* 0x000000ff1400720c */ /* 0x000fda0004702670 */
[----:B------:R-:W-:Y:S01]  /*07a0*/  @P0 LOP3.LUT R2, R13, 0x7ff00000, RZ, 0xfc, !PT ;  /* 0x7ff000000d020812 */ /* 0x000fe200078efcff */
[----:B------:R-:W-:Y:S02]  /*07b0*/  @!P0 IMAD.MOV.U32 R12, RZ, RZ, RZ ;  /* 0x000000ffff0c8224 */ /* 0x000fe400078e00ff */
[----:B------:R-:W-:Y:S02]  /*07c0*/  @P0 IMAD.MOV.U32 R12, RZ, RZ, RZ ;  /* 0x000000ffff0c0224 */ /* 0x000fe400078e00ff */
[----:B------:R-:W-:Y:S01]  /*07d0*/  @P0 IMAD.MOV.U32 R13, RZ, RZ, R2 ;  /* 0x000000ffff0d0224 */ /* 0x000fe200078e0002 */
[----:B------:R-:W-:Y:S06]  /*07e0*/  BRA `(.L_x_5) ;  /* 0x0000000000147947 */ /* 0x000fec0003800000 */
.L_x_7:
[----:B------:R-:W-:Y:S01]  /*07f0*/  LOP3.LUT R13, R5, 0x80000, RZ, 0xfc, !PT ;  /* 0x00080000050d7812 */ /* 0x000fe200078efcff */
[----:B------:R-:W-:Y:S01]  /*0800*/  IMAD.MOV.U32 R12, RZ, RZ, R4 ;  /* 0x000000ffff0c7224 */ /* 0x000fe200078e0004 */
[----:B------:R-:W-:Y:S06]  /*0810*/  BRA `(.L_x_5) ;  /* 0x0000000000087947 */ /* 0x000fec0003800000 */
.L_x_6:
[----:B------:R-:W-:Y:S01]  /*0820*/  LOP3.LUT R13, R7, 0x80000, RZ, 0xfc, !PT ;  /* 0x00080000070d7812 */ /* 0x000fe200078efcff */
[----:B------:R-:W-:-:S07]  /*0830*/  IMAD.MOV.U32 R12, RZ, RZ, R6 ;  /* 0x000000ffff0c7224 */ /* 0x000fce00078e0006 */
.L_x_5:
[----:B------:R-:W-:Y:S05]  /*0840*/  BSYNC.RECONVERGENT B1 ;  /* 0x0000000000017941 */ /* 0x000fea0003800200 */
.L_x_3:
[----:B------:R-:W-:Y:S02]  /*0850*/  IMAD.MOV.U32 R11, RZ, RZ, 0x0 ;  /* 0x00000000ff0b7424 */ /* 0x000fe400078e00ff */
[----:B------:R-:W-:Y:S02]  /*0860*/  IMAD.MOV.U32 R2, RZ, RZ, R12 ;  /* 0x000000ffff027224 */ /* 0x000fe400078e000c */
[----:B------:R-:W-:Y:S01]  /*0870*/  IMAD.MOV.U32 R3, RZ, RZ, R13 ;  /* 0x000000ffff037224 */ /* 0x000fe200078e000d */
[----:B------:R-:W-:Y:S06]  /*0880*/  RET.REL.NODEC R10 `(_Z9takeshiftP6float2fi) ;  /* 0xfffffff40adc7950 */ /* 0x000fec0003c3ffff */
.L_x_8:
        /* <DEDUP_REMOVED lines=15> */
.L_x_188:


//--------------------- .text._Z11applyfilterP6float2iii --------------------------
	.section	.text._Z11applyfilterP6float2iii,"ax",@progbits
	.align	128
        .global         _Z11applyfilterP6float2iii
        .type           _Z11applyfilterP6float2iii,@function
        .size           _Z11applyfilterP6float2iii,(.L_x_189 - _Z11applyfilterP6float2iii)
        .other          _Z11applyfilterP6float2iii,@"STO_CUDA_ENTRY STV_DEFAULT"
_Z11applyfilterP6float2iii:
.text._Z11applyfilterP6float2iii:
[----:B------:R-:W0:Y:S01]  /*0000*/  LDC R1, c[0x0][0x37c] ;  /* 0x0000df00ff017b82 */ /* 0x000e220000000800 */
[----:B------:R-:W1:Y:S01]  /*0010*/  S2R R2, SR_CTAID.Y ;  /* 0x0000000000027919 */ /* 0x000e620000002600 */
[----:B------:R-:W2:Y:S01]  /*0020*/  LDCU UR4, c[0x0][0x360] ;  /* 0x00006c00ff0477ac */ /* 0x000ea20008000800 */
[----:B0-----:R-:W-:Y:S01]  /*0030*/  VIADD R1, R1, 0xffffffe0 ;  /* 0xffffffe001017836 */ /* 0x001fe20000000000 */
[----:B------:R-:W1:Y:S01]  /*0040*/  S2R R3, SR_TID.Y ;  /* 0x0000000000037919 */ /* 0x000e620000002200 */
[----:B------:R-:W1:Y:S01]  /*0050*/  LDCU UR5, c[0x0][0x364] ;  /* 0x00006c80ff0577ac */ /* 0x000e620008000800 */
[----:B------:R-:W2:Y:S01]  /*0060*/  S2R R5, SR_CTAID.X ;  /* 0x0000000000057919 */ /* 0x000ea20000002500 */
[----:B------:R-:W0:Y:S01]  /*0070*/  LDCU.64 UR8, c[0x0][0x388] ;  /* 0x00007100ff0877ac */ /* 0x000e220008000a00 */
[----:B------:R-:W2:Y:S01]  /*0080*/  S2R R0, SR_TID.X ;  /* 0x0000000000007919 */ /* 0x000ea20000002100 */
[----:B------:R-:W3:Y:S01]  /*0090*/  LDCU UR6, c[0x0][0x368] ;  /* 0x00006d00ff0677ac */ /* 0x000ee20008000800 */
[----:B------:R-:W3:Y:S01]  /*00a0*/  S2R R4, SR_CTAID.Z ;  /* 0x0000000000047919 */ /* 0x000ee20000002700 */
[----:B------:R-:W4:Y:S01]  /*00b0*/  LDCU UR7, c[0x0][0x390] ;  /* 0x00007200ff0777ac */ /* 0x000f220008000800 */
[----:B------:R-:W3:Y:S01]  /*00c0*/  S2R R7, SR_TID.Z ;  /* 0x0000000000077919 */ /* 0x000ee20000002300 */
[----:B-1----:R-:W-:-:S05]  /*00d0*/  IMAD R2, R2, UR5, R3 ;  /* 0x0000000502027c24 */ /* 0x002fca000f8e0203 */
[----:B0-----:R-:W-:Y:S01]  /*00e0*/  ISETP.GE.AND P0, PT, R2, UR9, PT ;  /* 0x0000000902007c0c */ /* 0x001fe2000bf06270 */
[----:B--2---:R-:W-:-:S05]  /*00f0*/  IMAD R5, R5, UR4, R0 ;  /* 0x0000000405057c24 */ /* 0x004fca000f8e0200 */
[----:B------:R-:W-:Y:S01]  /*0100*/  ISETP.GE.OR P0, PT, R5, UR8, P0 ;  /* 0x0000000805007c0c */ /* 0x000fe20008706670 */
[----:B---3--:R-:W-:-:S05]  /*0110*/  IMAD R3, R4, UR6, R7 ;  /* 0x0000000604037c24 */ /* 0x008fca000f8e0207 */
[----:B----4-:R-:W-:-:S13]  /*0120*/  ISETP.GE.OR P0, PT, R3, UR7, P0 ;  /* 0x0000000703007c0c */ /* 0x010fda0008706670 */
[----:B------:R-:W-:Y:S05]  /*0130*/  @P0 EXIT ;  /* 0x000000000000094d */ /* 0x000fea0003800000 */
[----:B------:R-:W-:Y:S01]  /*0140*/  I2FP.F32.S32 R9, UR8 ;  /* 0x0000000800097c45 */ /* 0x000fe20008201400 */
[----:B------:R-:W-:Y:S01]  /*0150*/  ULEA.HI UR4, UR8, UR8, URZ, 0x1 ;  /* 0x0000000808047291 */ /* 0x000fe2000f8f08ff */
[----:B------:R-:W-:Y:S01]  /*0160*/  IMAD R2, R3, UR9, R2 ;  /* 0x0000000903027c24 */ /* 0x000fe2000f8e0202 */
[----:B------:R-:W-:Y:S01]  /*0170*/  BSSY.RECONVERGENT B0, `(.L_x_9) ;  /* 0x0000011000007945 */ /* 0x000fe20003800200 */
[----:B------:R-:W0:Y:S01]  /*0180*/  MUFU.RCP R4, R9 ;  /* 0x0000000900047308 */ /* 0x000e220000001000 */
[----:B------:R-:W-:-:S06]  /*0190*/  USHF.R.S32.HI UR4, URZ, 0x1, UR4 ;  /* 0x00000001ff047899 */ /* 0x000fcc0008011404 */
[----:B------:R-:W-:Y:S02]  /*01a0*/  VIADD R0, R5, -UR4 ;  /* 0x8000000405007c36 */ /* 0x000fe40008000000 */
[----:B------:R-:W-:-:S03]  /*01b0*/  IMAD R5, R2, UR8, R5 ;  /* 0x0000000802057c24 */ /* 0x000fc6000f8e0205 */
[----:B------:R-:W-:-:S04]  /*01c0*/  I2FP.F32.S32 R0, R0 ;  /* 0x0000000000007245 */ /* 0x000fc80000201400 */
[----:B------:R-:W1:Y:S01]  /*01d0*/  FCHK P0, R0, R9 ;  /* 0x0000000900007302 */ /* 0x000e620000000000 */
[----:B0-----:R-:W-:-:S04]  /*01e0*/  FFMA R7, -R9, R4, 1 ;  /* 0x3f80000009077423 */ /* 0x001fc80000000104 */
[----:B------:R-:W-:-:S04]  /*01f0*/  FFMA R7, R4, R7, R4 ;  /* 0x0000000704077223 */ /* 0x000fc80000000004 */
[----:B------:R-:W-:-:S04]  /*0200*/  FFMA R4, R0, R7, RZ ;  /* 0x0000000700047223 */ /* 0x000fc800000000ff */
[----:B------:R-:W-:-:S04]  /*0210*/  FFMA R3, -R9, R4, R0 ;  /* 0x0000000409037223 */ /* 0x000fc80000000100 */
[----:B------:R-:W-:Y:S01]  /*0220*/  FFMA R7, R7, R3, R4 ;  /* 0x0000000307077223 */ /* 0x000fe20000000004 */
[----:B-1----:R-:W-:Y:S06]  /*0230*/  @!P0 BRA `(.L_x_10) ;  /* 0x0000000000108947 */ /* 0x002fec0003800000 */
[----:B------:R-:W-:Y:S01]  /*0240*/  IMAD.MOV.U32 R3, RZ, RZ, R9 ;  /* 0x000000ffff037224 */ /* 0x000fe200078e0009 */
[----:B------:R-:W-:-:S07]  /*0250*/  MOV R2, 0x270 ;  /* 0x0000027000027802 */ /* 0x000fce0000000f00 */
[----:B------:R-:W-:Y:S05]  /*0260*/  CALL.REL.NOINC `($__internal_1_$__cuda_sm3x_div_rn_noftz_f32_slowpath) ;  /* 0x0000000800087944 */ /* 0x000fea0003c00000 */
[----:B------:R-:W-:-:S07]  /*0270*/  IMAD.MOV.U32 R7, RZ, RZ, R0 ;  /* 0x000000ffff077224 */ /* 0x000fce00078e0000 */
.L_x_10:
[----:B------:R-:W-:Y:S05]  /*0280*/  BSYNC.RECONVERGENT B0 ;  /* 0x0000000000007941 */ /* 0x000fea0003800200 */
.L_x_9:
[----:B------:R-:W-:Y:S01]  /*0290*/  FSETP.NEU.AND P0, PT, R7, RZ, PT ;  /* 0x000000ff0700720b */ /* 0x000fe20003f0d000 */
[----:B------:R-:W0:Y:S01]  /*02a0*/  LDCU.64 UR6, c[0x0][0x358] ;  /* 0x00006b00ff0677ac */ /* 0x000e220008000a00 */
[----:B------:R-:W-:Y:S01]  /*02b0*/  BSSY.RECONVERGENT B0, `(.L_x_11) ;  /* 0x0000065000007945 */ /* 0x000fe20003800200 */
[----:B------:R-:W-:-:S10]  /*02c0*/  IMAD.MOV.U32 R3, RZ, RZ, RZ ;  /* 0x000000ffff037224 */ /* 0x000fd400078e00ff */
[----:B------:R-:W-:Y:S05]  /*02d0*/  @!P0 BRA `(.L_x_12) ;  /* 0x0000000400888947 */ /* 0x000fea0003800000 */
[C---:B------:R-:W-:Y:S01]  /*02e0*/  FMUL R0, R7.reuse, 0.63661974668502807617 ;  /* 0x3f22f98307007820 */ /* 0x040fe20000400000 */
[----:B------:R-:W-:Y:S01]  /*02f0*/  FSETP.GE.AND P0, PT, |R7|, 105615, PT ;  /* 0x47ce47800700780b */ /* 0x000fe20003f06200 */
[----:B------:R-:W-:Y:S04]  /*0300*/  BSSY.RECONVERGENT B1, `(.L_x_13) ;  /* 0x000003e000017945 */ /* 0x000fe80003800200 */
[----:B------:R-:W1:Y:S02]  /*0310*/  F2I.NTZ R0, R0 ;  /* 0x0000000000007305 */ /* 0x000e640000203100 */
[----:B-1----:R-:W-:-:S05]  /*0320*/  I2FP.F32.S32 R2, R0 ;  /* 0x0000000000027245 */ /* 0x002fca0000201400 */
[----:B------:R-:W-:-:S04]  /*0330*/  FFMA R3, R2, -1.5707962512969970703, R7 ;  /* 0xbfc90fda02037823 */ /* 0x000fc80000000007 */
[----:B------:R-:W-:-:S04]  /*0340*/  FFMA R3, R2, -7.5497894158615963534e-08, R3 ;  /* 0xb3a2216802037823 */ /* 0x000fc80000000003 */
[----:B------:R-:W-:Y:S01]  /*0350*/  FFMA R2, R2, -5.3903029534742383927e-15, R3 ;  /* 0xa7c234c502027823 */ /* 0x000fe20000000003 */
[----:B------:R-:W-:Y:S06]  /*0360*/  @!P0 BRA `(.L_x_14) ;  /* 0x0000000000dc8947 */ /* 0x000fec0003800000 */
[----:B------:R-:W-:-:S13]  /*0370*/  FSETP.NEU.AND P0, PT, |R7|, +INF , PT ;  /* 0x7f8000000700780b */ /* 0x000fda0003f0d200 */
[----:B------:R-:W-:Y:S01]  /*0380*/  @!P0 FMUL R2, RZ, R7 ;  /* 0x00000007ff028220 */ /* 0x000fe20000400000 */
[----:B------:R-:W-:Y:S01]  /*0390*/  @!P0 IMAD.MOV.U32 R0, RZ, RZ, RZ ;  /* 0x000000ffff008224 */ /* 0x000fe200078e00ff */
[----:B------:R-:W-:Y:S06]  /*03a0*/  @!P0 BRA `(.L_x_14) ;  /* 0x0000000000cc8947 */ /* 0x000fec0003800000 */
[----:B------:R-:W-:Y:S01]  /*03b0*/  IMAD.SHL.U32 R2, R7, 0x100, RZ ;  /* 0x0000010007027824 */ /* 0x000fe200078e00ff */
[----:B------:R-:W1:Y:S01]  /*03c0*/  LDCU.64 UR8, c[0x4][URZ] ;  /* 0x01000000ff0877ac */ /* 0x000e620008000a00 */
[----:B------:R-:W-:Y:S02]  /*03d0*/  IMAD.MOV.U32 R6, RZ, RZ, RZ ;  /* 0x000000ffff067224 */ /* 0x000fe400078e00ff */
[----:B------:R-:W-:Y:S01]  /*03e0*/  IMAD.MOV.U32 R0, RZ, RZ, R1 ;  /* 0x000000ffff007224 */ /* 0x000fe200078e0001 */
[----:B------:R-:W-:Y:S01]  /*03f0*/  LOP3.LUT R13, R2, 0x80000000, RZ, 0xfc, !PT ;  /* 0x80000000020d7812 */ /* 0x000fe200078efcff */
[----:B------:R-:W-:Y:S01]  /*0400*/  UMOV UR5, URZ ;  /* 0x000000ff00057c82 */ /* 0x000fe20008000000 */
[----:B------:R-:W-:-:S05]  /*0410*/  UMOV UR4, URZ ;  /* 0x000000ff00047c82 */ /* 0x000fca0008000000 */
.L_x_15:
[----:B-1----:R-:W-:Y:S01]  /*0420*/  MOV R8, UR8 ;  /* 0x0000000800087c02 */ /* 0x002fe20008000f00 */
[----:B------:R-:W-:-:S05]  /*0430*/  IMAD.U32 R9, RZ, RZ, UR9 ;  /* 0x00000009ff097e24 */ /* 0x000fca000f8e00ff */
[----:B0-----:R-:W2:Y:S01]  /*0440*/  LDG.E.CONSTANT R2, desc[UR6][R8.64] ;  /* 0x0000000608027981 */ /* 0x001ea2000c1e9900 */
[----:B------:R-:W-:Y:S02]  /*0450*/  UIADD3 UR8, UP0, UPT, UR8, 0x4, URZ ;  /* 0x0000000408087890 */ /* 0x000fe4000ff1e0ff */
[----:B------:R-:W-:Y:S02]  /*0460*/  UIADD3 UR4, UPT, UPT, UR4, 0x1, URZ ;  /* 0x0000000104047890 */ /* 0x000fe4000fffe0ff */
[----:B------:R-:W-:Y:S02]  /*0470*/  UIADD3.X UR9, UPT, UPT, URZ, UR9, URZ, UP0, !UPT ;  /* 0x00000009ff097290 */ /* 0x000fe400087fe4ff */
[----:B------:R-:W-:Y:S01]  /*0480*/  UISETP.NE.AND UP0, UPT, UR4, 0x6, UPT ;  /* 0x000000060400788c */ /* 0x000fe2000bf05270 */
[----:B--2---:R-:W-:-:S03]  /*0490*/  IMAD.WIDE.U32 R2, R2, R13, RZ ;  /* 0x0000000d02027225 */ /* 0x004fc600078e00ff */
[----:B------:R-:W-:-:S04]  /*04a0*/  IADD3 R11, P0, PT, R2, R6, RZ ;  /* 0x00000006020b7210 */ /* 0x000fc80007f1e0ff */
[----:B------:R-:W-:Y:S01]  /*04b0*/  IADD3.X R6, PT, PT, R3, UR5, RZ, P0, !PT ;  /* 0x0000000503067c10 */ /* 0x000fe200087fe4ff */
[----:B------:R0:W-:Y:S02]  /*04c0*/  STL [R0], R11 ;  /* 0x0000000b00007387 */ /* 0x0001e40000100800 */
[----:B0-----:R-:W-:Y:S01]  /*04d0*/  VIADD R0, R0, 0x4 ;  /* 0x0000000400007836 */ /* 0x001fe20000000000 */
[----:B------:R-:W-:Y:S06]  /*04e0*/  BRA.U UP0, `(.L_x_15) ;  /* 0xfffffffd00cc7547 */ /* 0x000fec000b83ffff */
[----:B------:R-:W-:Y:S01]  /*04f0*/  SHF.R.U32.HI R4, RZ, 0x17, R7 ;  /* 0x00000017ff047819 */ /* 0x000fe20000011607 */
[----:B------:R1:W-:Y:S03]  /*0500*/  STL [R1+0x18], R6 ;  /* 0x0000180601007387 */ /* 0x0003e60000100800 */
[C---:B------:R-:W-:Y:S02]  /*0510*/  LOP3.LUT R0, R4.reuse, 0xe0, RZ, 0xc0, !PT ;  /* 0x000000e004007812 */ /* 0x040fe400078ec0ff */
[----:B------:R-:W-:-:S03]  /*0520*/  LOP3.LUT P0, RZ, R4, 0x1f, RZ, 0xc0, !PT ;  /* 0x0000001f04ff7812 */ /* 0x000fc6000780c0ff */
[----:B------:R-:W-:-:S05]  /*0530*/  VIADD R0, R0, 0xffffff80 ;  /* 0xffffff8000007836 */ /* 0x000fca0000000000 */
[----:B------:R-:W-:-:S05]  /*0540*/  SHF.R.U32.HI R0, RZ, 0x5, R0 ;  /* 0x00000005ff007819 */ /* 0x000fca0000011600 */
[----:B------:R-:W-:-:S05]  /*0550*/  IMAD R10, R0, -0x4, R1 ;  /* 0xfffffffc000a7824 */ /* 0x000fca00078e0201 */
[----:B------:R-:W2:Y:S04]  /*0560*/  LDL R0, [R10+0x18] ;  /* 0x000018000a007983 */ /* 0x000ea80000100800 */
[----:B------:R-:W2:Y:S04]  /*0570*/  LDL R3, [R10+0x14] ;  /* 0x000014000a037983 */ /* 0x000ea80000100800 */
[----:B------:R-:W3:Y:S01]  /*0580*/  @P0 LDL R2, [R10+0x10] ;  /* 0x000010000a020983 */ /* 0x000ee20000100800 */
[----:B------:R-:W-:Y:S01]  /*0590*/  LOP3.LUT R4, R4, 0x1f, RZ, 0xc0, !PT ;  /* 0x0000001f04047812 */ /* 0x000fe200078ec0ff */
[----:B------:R-:W-:Y:S01]  /*05a0*/  UMOV UR4, 0x54442d19 ;  /* 0x54442d1900047882 */ /* 0x000fe20000000000 */
[----:B------:R-:W-:-:S02]  /*05b0*/  UMOV UR5, 0x3bf921fb ;  /* 0x3bf921fb00057882 */ /* 0x000fc40000000000 */
[-C--:B--2---:R-:W-:Y:S02]  /*05c0*/  @P0 SHF.L.W.U32.HI R0, R3, R4.reuse, R0 ;  /* 0x0000000403000219 */ /* 0x084fe40000010e00 */
[----:B---3--:R-:W-:Y:S02]  /*05d0*/  @P0 SHF.L.W.U32.HI R3, R2, R4, R3 ;  /* 0x0000000402030219 */ /* 0x008fe40000010e03 */
[----:B------:R-:W-:Y:S02]  /*05e0*/  ISETP.GE.AND P0, PT, R7, RZ, PT ;  /* 0x000000ff0700720c */ /* 0x000fe40003f06270 */
[C---:B------:R-:W-:Y:S01]  /*05f0*/  SHF.L.W.U32.HI R2, R3.reuse, 0x2, R0 ;  /* 0x0000000203027819 */ /* 0x040fe20000010e00 */
[----:B------:R-:W-:-:S03]  /*0600*/  IMAD.SHL.U32 R3, R3, 0x4, RZ ;  /* 0x0000000403037824 */ /* 0x000fc600078e00ff */
[----:B------:R-:W-:-:S04]  /*0610*/  SHF.R.S32.HI R4, RZ, 0x1f, R2 ;  /* 0x0000001fff047819 */ /* 0x000fc80000011402 */
[C---:B------:R-:W-:Y:S02]  /*0620*/  LOP3.LUT R8, R4.reuse, R3, RZ, 0x3c, !PT ;  /* 0x0000000304087212 */ /* 0x040fe400078e3cff */
[----:B------:R-:W-:Y:S02]  /*0630*/  LOP3.LUT R9, R4, R2, RZ, 0x3c, !PT ;  /* 0x0000000204097212 */ /* 0x000fe400078e3cff */
[----:B------:R-:W-:Y:S02]  /*0640*/  SHF.R.U32.HI R3, RZ, 0x1e, R0 ;  /* 0x0000001eff037819 */ /* 0x000fe40000011600 */
[C---:B------:R-:W-:Y:S02]  /*0650*/  LOP3.LUT R4, R2.reuse, R7, RZ, 0x3c, !PT ;  /* 0x0000000702047212 */ /* 0x040fe400078e3cff */
[----:B------:R-:W0:Y:S01]  /*0660*/  I2F.F64.S64 R8, R8 ;  /* 0x0000000800087312 */ /* 0x000e220000301c00 */
[----:B------:R-:W-:Y:S02]  /*0670*/  LEA.HI R0, R2, R3, RZ, 0x1 ;  /* 0x0000000302007211 */ /* 0x000fe400078f08ff */
[----:B------:R-:W-:-:S03]  /*0680*/  ISETP.GE.AND P1, PT, R4, RZ, PT ;  /* 0x000000ff0400720c */ /* 0x000fc60003f26270 */
[----:B------:R-:W-:-:S04]  /*0690*/  IMAD.MOV R2, RZ, RZ, -R0 ;  /* 0x000000ffff027224 */ /* 0x000fc800078e0a00 */
[----:B------:R-:W-:Y:S01]  /*06a0*/  @!P0 IMAD.MOV.U32 R0, RZ, RZ, R2 ;  /* 0x000000ffff008224 */ /* 0x000fe200078e0002 */
[----:B0-----:R-:W-:-:S10]  /*06b0*/  DMUL R10, R8, UR4 ;  /* 0x00000004080a7c28 */ /* 0x001fd40008000000 */
[----:B------:R-:W0:Y:S02]  /*06c0*/  F2F.F32.F64 R10, R10 ;  /* 0x0000000a000a7310 */ /* 0x000e240000301000 */
[----:B01----:R-:W-:-:S07]  /*06d0*/  FSEL R2, -R10, R10, !P1 ;  /* 0x0000000a0a027208 */ /* 0x003fce0004800100 */
.L_x_14:
[----:B0-----:R-:W-:Y:S05]  /*06e0*/  BSYNC.RECONVERGENT B1 ;  /* 0x0000000000017941 */ /* 0x001fea0003800200 */
.L_x_13:
[----:B------:R-:W-:Y:S02]  /*06f0*/  IMAD.MOV.U32 R4, RZ, RZ, 0x37cbac00 ;  /* 0x37cbac00ff047424 */ /* 0x000fe400078e00ff */
[----:B------:R-:W-:Y:S01]  /*0700*/  FMUL R3, R2, R2 ;  /* 0x0000000202037220 */ /* 0x000fe20000400000 */
[C---:B------:R-:W-:Y:S01]  /*0710*/  LOP3.LUT R6, R0.reuse, 0x1, RZ, 0xc0, !PT ;  /* 0x0000000100067812 */ /* 0x040fe200078ec0ff */
[----:B------:R-:W-:Y:S01]  /*0720*/  IMAD.MOV.U32 R9, RZ, RZ, 0x3effffff ;  /* 0x3effffffff097424 */ /* 0x000fe200078e00ff */
[----:B------:R-:W-:Y:S01]  /*0730*/  LOP3.LUT P1, RZ, R0, 0x2, RZ, 0xc0, !PT ;  /* 0x0000000200ff7812 */ /* 0x000fe2000782c0ff */
[----:B------:R-:W-:Y:S01]  /*0740*/  FFMA R4, R3, R4, -0.0013887860113754868507 ;  /* 0xbab607ed03047423 */ /* 0x000fe20000000004 */
[----:B------:R-:W-:Y:S01]  /*0750*/  ISETP.NE.U32.AND P0, PT, R6, 0x1, PT ;  /* 0x000000010600780c */ /* 0x000fe20003f05070 */
[----:B------:R-:W0:Y:S01]  /*0760*/  MUFU.RCP R8, R7 ;  /* 0x0000000700087308 */ /* 0x000e220000001000 */
[----:B------:R-:W-:Y:S01]  /*0770*/  MOV R6, 0x3d2aaabb ;  /* 0x3d2aaabb00067802 */ /* 0x000fe20000000f00 */
[----:B------:R-:W-:Y:S01]  /*0780*/  BSSY.RECONVERGENT B1, `(.L_x_12) ;  /* 0x0000017000017945 */ /* 0x000fe20003800200 */
[----:B------:R-:W-:-:S02]  /*0790*/  FSEL R4, R4, -0.00019574658654164522886, !P0 ;  /* 0xb94d415304047808 */ /* 0x000fc40004000000 */
[----:B------:R-:W-:Y:S02]  /*07a0*/  FSEL R6, R6, 0.0083327032625675201416, !P0 ;  /* 0x3c0885e406067808 */ /* 0x000fe40004000000 */
[----:B------:R-:W-:Y:S02]  /*07b0*/  FSEL R9, -R9, -0.16666662693023681641, !P0 ;  /* 0xbe2aaaa809097808 */ /* 0x000fe40004000100 */
[----:B------:R-:W-:Y:S01]  /*07c0*/  FSEL R0, R2, 1, P0 ;  /* 0x3f80000002007808 */ /* 0x000fe20000000000 */
[----:B------:R-:W-:-:S04]  /*07d0*/  FFMA R4, R3, R4, R6 ;  /* 0x0000000403047223 */ /* 0x000fc80000000006 */
[C---:B------:R-:W-:Y:S01]  /*07e0*/  FFMA R4, R3.reuse, R4, R9 ;  /* 0x0000000403047223 */ /* 0x040fe20000000009 */
[----:B------:R-:W-:Y:S01]  /*07f0*/  FFMA R3, R3, R0, RZ ;  /* 0x0000000003037223 */ /* 0x000fe200000000ff */
[----:B0-----:R-:W-:-:S03]  /*0800*/  FFMA R9, R8, -R7, 1 ;  /* 0x3f80000008097423 */ /* 0x001fc60000000807 */
[----:B------:R-:W-:Y:S01]  /*0810*/  FFMA R0, R3, R4, R0 ;  /* 0x0000000403007223 */ /* 0x000fe20000000000 */
[----:B------:R-:W-:Y:S01]  /*0820*/  FMUL R3, |R7|, 4 ;  /* 0x4080000007037820 */ /* 0x000fe20000400200 */
[----:B------:R-:W-:Y:S02]  /*0830*/  FFMA R9, R8, R9, R8 ;  /* 0x0000000908097223 */ /* 0x000fe40000000008 */
[----:B------:R-:W-:-:S04]  /*0840*/  @P1 FADD R0, RZ, -R0 ;  /* 0x80000000ff001221 */ /* 0x000fc80000000000 */
[----:B------:R-:W-:-:S04]  /*0850*/  FMUL R0, R0, R3 ;  /* 0x0000000300007220 */ /* 0x000fc80000400000 */
[----:B------:R-:W0:Y:S01]  /*0860*/  FCHK P0, R0, R7 ;  /* 0x0000000700007302 */ /* 0x000e220000000000 */
[----:B------:R-:W-:-:S04]  /*0870*/  FFMA R2, R0, R9, RZ ;  /* 0x0000000900027223 */ /* 0x000fc800000000ff */
[----:B------:R-:W-:-:S04]  /*0880*/  FFMA R3, R2, -R7, R0 ;  /* 0x8000000702037223 */ /* 0x000fc80000000000 */
[----:B------:R-:W-:Y:S01]  /*0890*/  FFMA R3, R9, R3, R2 ;  /* 0x0000000309037223 */ /* 0x000fe20000000002 */
[----:B0-----:R-:W-:Y:S06]  /*08a0*/  @!P0 BRA `(.L_x_16) ;  /* 0x0000000000108947 */ /* 0x001fec0003800000 */
[----:B------:R-:W-:Y:S01]  /*08b0*/  IMAD.MOV.U32 R3, RZ, RZ, R7 ;  /* 0x000000ffff037224 */ /* 0x000fe200078e0007 */
[----:B------:R-:W-:-:S07]  /*08c0*/  MOV R2, 0x8e0 ;  /* 0x000008e000027802 */ /* 0x000fce0000000f00 */
[----:B------:R-:W-:Y:S05]  /*08d0*/  CALL.REL.NOINC `($__internal_1_$__cuda_sm3x_div_rn_noftz_f32_slowpath) ;  /* 0x00000000006c7944 */ /* 0x000fea0003c00000 */
[----:B------:R-:W-:-:S07]  /*08e0*/  IMAD.MOV.U32 R3, RZ, RZ, R0 ;  /* 0x000000ffff037224 */ /* 0x000fce00078e0000 */
.L_x_16:
[----:B------:R-:W-:Y:S05]  /*08f0*/  BSYNC.RECONVERGENT B1 ;  /* 0x0000000000017941 */ /* 0x000fea0003800200 */
.L_x_12:
[----:B0-----:R-:W-:Y:S05]  /*0900*/  BSYNC.RECONVERGENT B0 ;  /* 0x0000000000007941 */ /* 0x001fea0003800200 */
.L_x_11:
[----:B------:R-:W0:Y:S01]  /*0910*/  LDCU UR4, c[0x0][0x38c] ;  /* 0x00007180ff0477ac */ /* 0x000e220008000800 */
[----:B------:R-:W-:Y:S01]  /*0920*/  BSSY.RECONVERGENT B0, `(.L_x_17) ;  /* 0x000000f000007945 */ /* 0x000fe20003800200 */
[----:B0-----:R-:W-:-:S05]  /*0930*/  I2FP.F32.U32 R0, UR4 ;  /* 0x0000000400007c45 */ /* 0x001fca0008201000 */
[----:B------:R-:W-:-:S04]  /*0940*/  FMUL R2, R0, 1.2533141374588012695 ;  /* 0x3fa06c9900027820 */ /* 0x000fc80000400000 */
[----:B------:R-:W0:Y:S08]  /*0950*/  MUFU.RCP R7, R2 ;  /* 0x0000000200077308 */ /* 0x000e300000001000 */
[----:B------:R-:W1:Y:S01]  /*0960*/  FCHK P0, R3, R2 ;  /* 0x0000000203007302 */ /* 0x000e620000000000 */
[----:B0-----:R-:W-:-:S04]  /*0970*/  FFMA R0, -R2, R7, 1 ;  /* 0x3f80000002007423 */ /* 0x001fc80000000107 */
[----:B------:R-:W-:-:S04]  /*0980*/  FFMA R0, R7, R0, R7 ;  /* 0x0000000007007223 */ /* 0x000fc80000000007 */
[----:B------:R-:W-:-:S04]  /*0990*/  FFMA R7, R0, R3, RZ ;  /* 0x0000000300077223 */ /* 0x000fc800000000ff */
[----:B------:R-:W-:-:S04]  /*09a0*/  FFMA R4, -R2, R7, R3 ;  /* 0x0000000702047223 */ /* 0x000fc80000000103 */
[----:B------:R-:W-:Y:S01]  /*09b0*/  FFMA R0, R0, R4, R7 ;  /* 0x0000000400007223 */ /* 0x000fe20000000007 */
[----:B-1----:R-:W-:Y:S06]  /*09c0*/  @!P0 BRA `(.L_x_18) ;  /* 0x0000000000108947 */ /* 0x002fec0003800000 */
[----:B------:R-:W-:Y:S02]  /*09d0*/  IMAD.MOV.U32 R0, RZ, RZ, R3 ;  /* 0x000000ffff007224 */ /* 0x000fe400078e0003 */
[----:B------:R-:W-:Y:S01]  /*09e0*/  IMAD.MOV.U32 R3, RZ, RZ, R2 ;  /* 0x000000ffff037224 */ /* 0x000fe200078e0002 */
[----:B------:R-:W-:-:S07]  /*09f0*/  MOV R2, 0xa10 ;  /* 0x00000a1000027802 */ /* 0x000fce0000000f00 */
[----:B------:R-:W-:Y:S05]  /*0a00*/  CALL.REL.NOINC `($__internal_1_$__cuda_sm3x_div_rn_noftz_f32_slowpath) ;  /* 0x0000000000207944 */ /* 0x000fea0003c00000 */
.L_x_18:
[----:B------:R-:W-:Y:S05]  /*0a10*/  BSYNC.RECONVERGENT B0 ;  /* 0x0000000000007941 */ /* 0x000fea0003800200 */
.L_x_17:
[----:B------:R-:W0:Y:S02]  /*0a20*/  LDC.64 R2, c[0x0][0x380] ;  /* 0x0000e000ff027b82 */ /* 0x000e240000000a00 */
[----:B0-----:R-:W-:-:S05]  /*0a30*/  IMAD.WIDE R2, R5, 0x8, R2 ;  /* 0x0000000805027825 */ /* 0x001fca00078e0202 */
[----:B------:R-:W2:Y:S02]  /*0a40*/  LDG.E.64 R4, desc[UR6][R2.64] ;  /* 0x0000000602047981 */ /* 0x000ea4000c1e1b00 */
[-C--:B--2---:R-:W-:Y:S01]  /*0a50*/  FMUL R4, R4, R0.reuse ;  /* 0x0000000004047220 */ /* 0x084fe20000400000 */
[----:B------:R-:W-:-:S05]  /*0a60*/  FMUL R5, R5, R0 ;  /* 0x0000000005057220 */ /* 0x000fca0000400000 */
[----:B------:R-:W-:Y:S01]  /*0a70*/  STG.E.64 desc[UR6][R2.64], R4 ;  /* 0x0000000402007986 */ /* 0x000fe2000c101b06 */
[----:B------:R-:W-:Y:S05]  /*0a80*/  EXIT ;  /* 0x000000000000794d */ /* 0x000fea0003800000 */
        .weak           $__internal_1_$__cuda_sm3x_div_rn_noftz_f32_slowpath
        .type           $__internal_1_$__cuda_sm3x_div_rn_noftz_f32_slowpath,@function
        .size           $__internal_1_$__cuda_sm3x_div_rn_noftz_f32_slowpath,(.L_x_189 - $__internal_1_$__cuda_sm3x_div_rn_noftz_f32_slowpath)
$__internal_1_$__cuda_sm3x_div_rn_noftz_f32_slowpath:
[----:B------:R-:W-:Y:S01]  /*0a90*/  SHF.R.U32.HI R6, RZ, 0x17, R3 ;  /* 0x00000017ff067819 */ /* 0x000fe20000011603 */
[----:B------:R-:W-:Y:S01]  /*0aa0*/  BSSY.RECONVERGENT B2, `(.L_x_19) ;  /* 0x0000062000027945 */ /* 0x000fe20003800200 */
[----:B------:R-:W-:Y:S02]  /*0ab0*/  SHF.R.U32.HI R4, RZ, 0x17, R0 ;  /* 0x00000017ff047819 */ /* 0x000fe40000011600 */
[----:B------:R-:W-:Y:S02]  /*0ac0*/  LOP3.LUT R10, R6, 0xff, RZ, 0xc0, !PT ;  /* 0x000000ff060a7812 */ /* 0x000fe400078ec0ff */
[----:B------:R-:W-:-:S03]  /*0ad0*/  LOP3.LUT R8, R4, 0xff, RZ, 0xc0, !PT ;  /* 0x000000ff04087812 */ /* 0x000fc600078ec0ff */
[----:B------:R-:W-:Y:S02]  /*0ae0*/  VIADD R7, R10, 0xffffffff ;  /* 0xffffffff0a077836 */ /* 0x000fe40000000000 */
[----:B------:R-:W-:-:S03]  /*0af0*/  VIADD R6, R8, 0xffffffff ;  /* 0xffffffff08067836 */ /* 0x000fc60000000000 */
[----:B------:R-:W-:-:S04]  /*0b00*/  ISETP.GT.U32.AND P0, PT, R7, 0xfd, PT ;  /* 0x000000fd0700780c */ /* 0x000fc80003f04070 */
[----:B------:R-:W-:-:S13]  /*0b10*/  ISETP.GT.U32.OR P0, PT, R6, 0xfd, P0 ;  /* 0x000000fd0600780c */ /* 0x000fda0000704470 */
[----:B------:R-:W-:Y:S01]  /*0b20*/  @!P0 MOV R4, RZ ;  /* 0x000000ff00048202 */ /* 0x000fe20000000f00 */
[----:B------:R-:W-:Y:S06]  /*0b30*/  @!P0 BRA `(.L_x_20) ;  /* 0x00000000005c8947 */ /* 0x000fec0003800000 */
[----:B------:R-:W-:Y:S02]  /*0b40*/  FSETP.GTU.FTZ.AND P0, PT, |R0|, +INF , PT ;  /* 0x7f8000000000780b */ /* 0x000fe40003f1c200 */
[----:B------:R-:W-:-:S04]  /*0b50*/  FSETP.GTU.FTZ.AND P1, PT, |R3|, +INF , PT ;  /* 0x7f8000000300780b */ /* 0x000fc80003f3c200 */
[----:B------:R-:W-:-:S13]  /*0b60*/  PLOP3.LUT P0, PT, P0, P1, PT, 0xf8, 0x8f ;  /* 0x00000000008f781c */ /* 0x000fda0000703f70 */
[----:B------:R-:W-:Y:S05]  /*0b70*/  @P0 BRA `(.L_x_21) ;  /* 0x00000004004c0947 */ /* 0x000fea0003800000 */
[----:B------:R-:W-:-:S13]  /*0b80*/  LOP3.LUT P0, RZ, R3, 0x7fffffff, R0, 0xc8, !PT ;  /* 0x7fffffff03ff7812 */ /* 0x000fda000780c800 */
[----:B------:R-:W-:Y:S05]  /*0b90*/  @!P0 BRA `(.L_x_22) ;  /* 0x00000004003c8947 */ /* 0x000fea0003800000 */
[C---:B------:R-:W-:Y:S02]  /*0ba0*/  FSETP.NEU.FTZ.AND P2, PT, |R0|.reuse, +INF , PT ;  /* 0x7f8000000000780b */ /* 0x040fe40003f5d200 */
[----:B------:R-:W-:Y:S02]  /*0bb0*/  FSETP.NEU.FTZ.AND P1, PT, |R3|, +INF , PT ;  /* 0x7f8000000300780b */ /* 0x000fe40003f3d200 */
[----:B------:R-:W-:-:S11]  /*0bc0*/  FSETP.NEU.FTZ.AND P0, PT, |R0|, +INF , PT ;  /* 0x7f8000000000780b */ /* 0x000fd60003f1d200 */
[----:B------:R-:W-:Y:S05]  /*0bd0*/  @!P1 BRA !P2, `(.L_x_22) ;  /* 0x00000004002c9947 */ /* 0x000fea0005000000 */
[----:B------:R-:W-:-:S04]  /*0be0*/  LOP3.LUT P2, RZ, R0, 0x7fffffff, RZ, 0xc0, !PT ;  /* 0x7fffffff00ff7812 */ /* 0x000fc8000784c0ff */
[----:B------:R-:W-:-:S13]  /*0bf0*/  PLOP3.LUT P1, PT, P1, P2, PT, 0x2f, 0xf2 ;  /* 0x0000000000f2781c */ /* 0x000fda0000f24577 */
[----:B------:R-:W-:Y:S05]  /*0c00*/  @P1 BRA `(.L_x_23) ;  /* 0x0000000400181947 */ /* 0x000fea0003800000 */
[----:B------:R-:W-:-:S04]  /*0c10*/  LOP3.LUT P1, RZ, R3, 0x7fffffff, RZ, 0xc0, !PT ;  /* 0x7fffffff03ff7812 */ /* 0x000fc8000782c0ff */
[----:B------:R-:W-:-:S13]  /*0c20*/  PLOP3.LUT P0, PT, P0, P1, PT, 0x2f, 0xf2 ;  /* 0x0000000000f2781c */ /* 0x000fda0000702577 */
[----:B------:R-:W-:Y:S05]  /*0c30*/  @P0 BRA `(.L_x_24) ;  /* 0x0000000400000947 */ /* 0x000fea0003800000 */
[----:B------:R-:W-:Y:S02]  /*0c40*/  ISETP.GE.AND P0, PT, R6, RZ, PT ;  /* 0x000000ff0600720c */ /* 0x000fe40003f06270 */
[----:B------:R-:W-:-:S11]  /*0c50*/  ISETP.GE.AND P1, PT, R7, RZ, PT ;  /* 0x000000ff0700720c */ /* 0x000fd60003f26270 */
[----:B------:R-:W-:Y:S02]  /*0c60*/  @P0 IMAD.MOV.U32 R4, RZ, RZ, RZ ;  /* 0x000000ffff040224 */ /* 0x000fe400078e00ff */
[----:B------:R-:W-:Y:S01]  /*0c70*/  @!P0 FFMA R0, R0, 1.84467440737095516160e+19, RZ ;  /* 0x5f80000000008823 */ /* 0x000fe200000000ff */
[----:B------:R-:W-:Y:S02]  /*0c80*/  @!P0 IMAD.MOV.U32 R4, RZ, RZ, -0x40 ;  /* 0xffffffc0ff048424 */ /* 0x000fe400078e00ff */
[----:B------:R-:W-:Y:S02]  /*0c90*/  @!P1 FFMA R3, R3, 1.84467440737095516160e+19, RZ ;  /* 0x5f80000003039823 */ /* 0x000fe400000000ff */
[----:B------:R-:W-:-:S07]  /*0ca0*/  @!P1 VIADD R4, R4, 0x40 ;  /* 0x0000004004049836 */ /* 0x000fce0000000000 */
.L_x_20:
[----:B------:R-:W-:Y:S01]  /*0cb0*/  LEA R6, R10, 0xc0800000, 0x17 ;  /* 0xc08000000a067811 */ /* 0x000fe200078eb8ff */
[----:B------:R-:W-:Y:S04]  /*0cc0*/  BSSY.RECONVERGENT B3, `(.L_x_25) ;  /* 0x0000036000037945 */ /* 0x000fe80003800200 */
[----:B------:R-:W-:Y:S02]  /*0cd0*/  IMAD.IADD R6, R3, 0x1, -R6 ;  /* 0x0000000103067824 */ /* 0x000fe400078e0a06 */
[----:B------:R-:W-:Y:S02]  /*0ce0*/  VIADD R3, R8, 0xffffff81 ;  /* 0xffffff8108037836 */ /* 0x000fe40000000000 */
[----:B------:R-:W0:Y:S01]  /*0cf0*/  MUFU.RCP R7, R6 ;  /* 0x0000000600077308 */ /* 0x000e220000001000 */
[----:B------:R-:W-:Y:S01]  /*0d00*/  FADD.FTZ R9, -R6, -RZ ;  /* 0x800000ff06097221 */ /* 0x000fe20000010100 */
[----:B------:R-:W-:-:S03]  /*0d10*/  IMAD R0, R3, -0x800000, R0 ;  /* 0xff80000003007824 */ /* 0x000fc600078e0200 */
[----:B0-----:R-:W-:-:S04]  /*0d20*/  FFMA R8, R7, R9, 1 ;  /* 0x3f80000007087423 */ /* 0x001fc80000000009 */
[----:B------:R-:W-:-:S04]  /*0d30*/  FFMA R12, R7, R8, R7 ;  /* 0x00000008070c7223 */ /* 0x000fc80000000007 */
[----:B------:R-:W-:-:S04]  /*0d40*/  FFMA R7, R0, R12, RZ ;  /* 0x0000000c00077223 */ /* 0x000fc800000000ff */
[----:B------:R-:W-:-:S04]  /*0d50*/  FFMA R8, R9, R7, R0 ;  /* 0x0000000709087223 */ /* 0x000fc80000000000 */
[----:B------:R-:W-:Y:S01]  /*0d60*/  FFMA R11, R12, R8, R7 ;  /* 0x000000080c0b7223 */ /* 0x000fe20000000007 */
[----:B------:R-:W-:-:S03]  /*0d70*/  IADD3 R7, PT, PT, R3, 0x7f, -R10 ;  /* 0x0000007f03077810 */ /* 0x000fc60007ffe80a */
[----:B------:R-:W-:Y:S02]  /*0d80*/  FFMA R8, R9, R11, R0 ;  /* 0x0000000b09087223 */ /* 0x000fe40000000000 */
[----:B------:R-:W-:Y:S02]  /*0d90*/  IMAD.IADD R7, R7, 0x1, R4 ;  /* 0x0000000107077824 */ /* 0x000fe400078e0204 */
[----:B------:R-:W-:-:S05]  /*0da0*/  FFMA R0, R12, R8, R11 ;  /* 0x000000080c007223 */ /* 0x000fca000000000b */
[----:B------:R-:W-:-:S04]  /*0db0*/  SHF.R.U32.HI R3, RZ, 0x17, R0 ;  /* 0x00000017ff037819 */ /* 0x000fc80000011600 */
[----:B------:R-:W-:-:S05]  /*0dc0*/  LOP3.LUT R3, R3, 0xff, RZ, 0xc0, !PT ;  /* 0x000000ff03037812 */ /* 0x000fca00078ec0ff */
[----:B------:R-:W-:-:S05]  /*0dd0*/  IMAD.IADD R9, R3, 0x1, R7 ;  /* 0x0000000103097824 */ /* 0x000fca00078e0207 */
[----:B------:R-:W-:-:S04]  /*0de0*/  IADD3 R3, PT, PT, R9, -0x1, RZ ;  /* 0xffffffff09037810 */ /* 0x000fc80007ffe0ff */
[----:B------:R-:W-:-:S13]  /*0df0*/  ISETP.GE.U32.AND P0, PT, R3, 0xfe, PT ;  /* 0x000000fe0300780c */ /* 0x000fda0003f06070 */
[----:B------:R-:W-:Y:S05]  /*0e00*/  @!P0 BRA `(.L_x_26) ;  /* 0x0000000000808947 */ /* 0x000fea0003800000 */
[----:B------:R-:W-:-:S13]  /*0e10*/  ISETP.GT.AND P0, PT, R9, 0xfe, PT ;  /* 0x000000fe0900780c */ /* 0x000fda0003f04270 */
[----:B------:R-:W-:Y:S05]  /*0e20*/  @P0 BRA `(.L_x_27) ;  /* 0x00000000006c0947 */ /* 0x000fea0003800000 */
[----:B------:R-:W-:-:S13]  /*0e30*/  ISETP.GE.AND P0, PT, R9, 0x1, PT ;  /* 0x000000010900780c */ /* 0x000fda0003f06270 */
[----:B------:R-:W-:Y:S05]  /*0e40*/  @P0 BRA `(.L_x_28) ;  /* 0x0000000000740947 */ /* 0x000fea0003800000 */
[----:B------:R-:W-:Y:S02]  /*0e50*/  ISETP.GE.AND P0, PT, R9, -0x18, PT ;  /* 0xffffffe80900780c */ /* 0x000fe40003f06270 */
[----:B------:R-:W-:-:S11]  /*0e60*/  LOP3.LUT R0, R0, 0x80000000, RZ, 0xc0, !PT ;  /* 0x8000000000007812 */ /* 0x000fd600078ec0ff */
[----:B------:R-:W-:Y:S05]  /*0e70*/  @!P0 BRA `(.L_x_28) ;  /* 0x0000000000688947 */ /* 0x000fea0003800000 */
[CCC-:B------:R-:W-:Y:S01]  /*0e80*/  FFMA.RZ R3, R12.reuse, R8.reuse, R11.reuse ;  /* 0x000000080c037223 */ /* 0x1c0fe2000000c00b */
[C---:B------:R-:W-:Y:S02]  /*0e90*/  VIADD R7, R9.reuse, 0x20 ;  /* 0x0000002009077836 */ /* 0x040fe40000000000 */
[CCC-:B------:R-:W-:Y:S01]  /*0ea0*/  FFMA.RM R4, R12.reuse, R8.reuse, R11.reuse ;  /* 0x000000080c047223 */ /* 0x1c0fe2000000400b */
[----:B------:R-:W-:Y:S02]  /*0eb0*/  ISETP.NE.AND P2, PT, R9, RZ, PT ;  /* 0x000000ff0900720c */ /* 0x000fe40003f45270 */
[----:B------:R-:W-:Y:S01]  /*0ec0*/  LOP3.LUT R6, R3, 0x7fffff, RZ, 0xc0, !PT ;  /* 0x007fffff03067812 */ /* 0x000fe200078ec0ff */
[----:B------:R-:W-:Y:S01]  /*0ed0*/  FFMA.RP R3, R12, R8, R11 ;  /* 0x000000080c037223 */ /* 0x000fe2000000800b */
[----:B------:R-:W-:Y:S01]  /*0ee0*/  IMAD.MOV R8, RZ, RZ, -R9 ;  /* 0x000000ffff087224 */ /* 0x000fe200078e0a09 */
[----:B------:R-:W-:Y:S02]  /*0ef0*/  ISETP.NE.AND P1, PT, R9, RZ, PT ;  /* 0x000000ff0900720c */ /* 0x000fe40003f25270 */
[----:B------:R-:W-:-:S02]  /*0f00*/  LOP3.LUT R6, R6, 0x800000, RZ, 0xfc, !PT ;  /* 0x0080000006067812 */ /* 0x000fc400078efcff */
[----:B------:R-:W-:Y:S02]  /*0f10*/  FSETP.NEU.FTZ.AND P0, PT, R3, R4, PT ;  /* 0x000000040300720b */ /* 0x000fe40003f1d000 */
[----:B------:R-:W-:Y:S02]  /*0f20*/  SHF.L.U32 R7, R6, R7, RZ ;  /* 0x0000000706077219 */ /* 0x000fe400000006ff */
[----:B------:R-:W-:Y:S02]  /*0f30*/  SEL R3, R8, RZ, P2 ;  /* 0x000000ff08037207 */ /* 0x000fe40001000000 */
[----:B------:R-:W-:Y:S02]  /*0f40*/  ISETP.NE.AND P1, PT, R7, RZ, P1 ;  /* 0x000000ff0700720c */ /* 0x000fe40000f25270 */
[----:B------:R-:W-:Y:S02]  /*0f50*/  SHF.R.U32.HI R3, RZ, R3, R6 ;  /* 0x00000003ff037219 */ /* 0x000fe40000011606 */
[----:B------:R-:W-:-:S02]  /*0f60*/  PLOP3.LUT P0, PT, P0, P1, PT, 0xf8, 0x8f ;  /* 0x00000000008f781c */ /* 0x000fc40000703f70 */
[----:B------:R-:W-:Y:S02]  /*0f70*/  SHF.R.U32.HI R7, RZ, 0x1, R3 ;  /* 0x00000001ff077819 */ /* 0x000fe40000011603 */
[----:B------:R-:W-:-:S04]  /*0f80*/  SEL R4, RZ, 0x1, !P0 ;  /* 0x00000001ff047807 */ /* 0x000fc80004000000 */
[----:B------:R-:W-:-:S04]  /*0f90*/  LOP3.LUT R4, R4, 0x1, R7, 0xf8, !PT ;  /* 0x0000000104047812 */ /* 0x000fc800078ef807 */
[----:B------:R-:W-:-:S05]  /*0fa0*/  LOP3.LUT R4, R4, R3, RZ, 0xc0, !PT ;  /* 0x0000000304047212 */ /* 0x000fca00078ec0ff */
[----:B------:R-:W-:-:S05]  /*0fb0*/  IMAD.IADD R7, R7, 0x1, R4 ;  /* 0x0000000107077824 */ /* 0x000fca00078e0204 */
[----:B------:R-:W-:Y:S01]  /*0fc0*/  LOP3.LUT R0, R7, R0, RZ, 0xfc, !PT ;  /* 0x0000000007007212 */ /* 0x000fe200078efcff */
[----:B------:R-:W-:Y:S06]  /*0fd0*/  BRA `(.L_x_28) ;  /* 0x0000000000107947 */ /* 0x000fec0003800000 */
.L_x_27:
[----:B------:R-:W-:-:S04]  /*0fe0*/  LOP3.LUT R0, R0, 0x80000000, RZ, 0xc0, !PT ;  /* 0x8000000000007812 */ /* 0x000fc800078ec0ff */
[----:B------:R-:W-:Y:S01]  /*0ff0*/  LOP3.LUT R0, R0, 0x7f800000, RZ, 0xfc, !PT ;  /* 0x7f80000000007812 */ /* 0x000fe200078efcff */
[----:B------:R-:W-:Y:S06]  /*1000*/  BRA `(.L_x_28) ;  /* 0x0000000000047947 */ /* 0x000fec0003800000 */
.L_x_26:
[----:B------:R-:W-:-:S07]  /*1010*/  IMAD R0, R7, 0x800000, R0 ;  /* 0x0080000007007824 */ /* 0x000fce00078e0200 */
.L_x_28:
[----:B------:R-:W-:Y:S05]  /*1020*/  BSYNC.RECONVERGENT B3 ;  /* 0x0000000000037941 */ /* 0x000fea0003800200 */
.L_x_25:
[----:B------:R-:W-:Y:S05]  /*1030*/  BRA `(.L_x_29) ;  /* 0x0000000000207947 */ /* 0x000fea0003800000 */
.L_x_24:
[----:B------:R-:W-:-:S04]  /*1040*/  LOP3.LUT R0, R3, 0x80000000, R0, 0x48, !PT ;  /* 0x8000000003007812 */ /* 0x000fc800078e4800 */
[----:B------:R-:W-:Y:S01]  /*1050*/  LOP3.LUT R0, R0, 0x7f800000, RZ, 0xfc, !PT ;  /* 0x7f80000000007812 */ /* 0x000fe200078efcff */
[----:B------:R-:W-:Y:S06]  /*1060*/  BRA `(.L_x_29) ;  /* 0x0000000000147947 */ /* 0x000fec0003800000 */
.L_x_23:
[----:B------:R-:W-:Y:S01]  /*1070*/  LOP3.LUT R0, R3, 0x80000000, R0, 0x48, !PT ;  /* 0x8000000003007812 */ /* 0x000fe200078e4800 */
[----:B------:R-:W-:Y:S06]  /*1080*/  BRA `(.L_x_29) ;  /* 0x00000000000c7947 */ /* 0x000fec0003800000 */
.L_x_22:
[----:B------:R-:W0:Y:S01]  /*1090*/  MUFU.RSQ R0, -QNAN ;  /* 0xffc0000000007908 */ /* 0x000e220000001400 */
[----:B------:R-:W-:Y:S05]  /*10a0*/  BRA `(.L_x_29) ;  /* 0x0000000000047947 */ /* 0x000fea0003800000 */
.L_x_21:
[----:B------:R-:W-:-:S07]  /*10b0*/  FADD.FTZ R0, R0, R3 ;  /* 0x0000000300007221 */ /* 0x000fce0000010000 */
.L_x_29:
[----:B------:R-:W-:Y:S05]  /*10c0*/  BSYNC.RECONVERGENT B2 ;  /* 0x0000000000027941 */ /* 0x000fea0003800200 */
.L_x_19:
[----:B------:R-:W-:-:S04]  /*10d0*/  IMAD.MOV.U32 R3, RZ, RZ, 0x0 ;  /* 0x00000000ff037424 */ /* 0x000fc800078e00ff */
[----:B0-----:R-:W-:Y:S05]  /*10e0*/  RET.REL.NODEC R2 `(_Z11applyfilterP6float2iii) ;  /* 0xffffffec02c47950 */ /* 0x001fea0003c3ffff */
.L_x_30:
        /* <DEDUP_REMOVED lines=9> */
.L_x_189:


//--------------------- .text._Z7scatterP6float2S0_PfS1_ifiii --------------------------
	.section	.text._Z7scatterP6float2S0_PfS1_ifiii,"ax",@progbits
	.align	128
        .global         _Z7scatterP6float2S0_PfS1_ifiii
        .type           _Z7scatterP6float2S0_PfS1_ifiii,@function
        .size           _Z7scatterP6float2S0_PfS1_ifiii,(.L_x_192 - _Z7scatterP6float2S0_PfS1_ifiii)
        .other          _Z7scatterP6float2S0_PfS1_ifiii,@"STO_CUDA_ENTRY STV_DEFAULT"
_Z7scatterP6float2S0_PfS1_ifiii:
.text._Z7scatterP6float2S0_PfS1_ifiii:
        /* <DEDUP_REMOVED lines=21> */
[----:B------:R-:W-:Y:S02]  /*0150*/  IMAD R9, R4, UR6, RZ ;  /* 0x0000000604097c24 */ /* 0x000fe4000f8e02ff */
[----:B------:R-:W-:-:S04]  /*0160*/  IMAD R8, R5, UR6, R0 ;  /* 0x0000000605087c24 */ /* 0x000fc8000f8e0200 */
[----:B------:R-:W-:Y:S01]  /*0170*/  IMAD R11, R9, UR8, R8 ;  /* 0x00000008090b7c24 */ /* 0x000fe2000f8e0208 */
[----:B------:R-:W2:Y:S08]  /*0180*/  LDC.64 R4, c[0x0][0x390] ;  /* 0x0000e400ff047b82 */ /* 0x000eb00000000a00 */
[----:B------:R-:W3:Y:S01]  /*0190*/  LDC.64 R6, c[0x0][0x398] ;  /* 0x0000e600ff067b82 */ /* 0x000ee20000000a00 */
[----:B0-----:R-:W-:-:S06]  /*01a0*/  IMAD.WIDE R2, R11, 0x8, R2 ;  /* 0x000000080b027825 */ /* 0x001fcc00078e0202 */
[----:B-1----:R-:W4:Y:S01]  /*01b0*/  LDG.E.64 R2, desc[UR10][R2.64] ;  /* 0x0000000a02027981 */ /* 0x002f22000c1e1b00 */
[----:B------:R-:W-:-:S05]  /*01c0*/  IADD3 R9, PT, PT, R0, R9, RZ ;  /* 0x0000000900097210 */ /* 0x000fca0007ffe0ff */
[----:B--2---:R-:W-:-:S04]  /*01d0*/  IMAD.WIDE R4, R9, 0x4, R4 ;  /* 0x0000000409047825 */ /* 0x004fc800078e0204 */
[----:B---3--:R-:W-:Y:S01]  /*01e0*/  IMAD.WIDE R6, R9, 0x4, R6 ;  /* 0x0000000409067825 */ /* 0x008fe200078e0206 */
[----:B------:R0:W5:Y:S04]  /*01f0*/  LDG.E R15, desc[UR10][R4.64] ;  /* 0x0000000a040f7981 */ /* 0x000168000c1e1900 */
[----:B------:R0:W5:Y:S01]  /*0200*/  LDG.E R14, desc[UR10][R6.64] ;  /* 0x0000000a060e7981 */ /* 0x000162000c1e1900 */
[----:B------:R-:W-:Y:S01]  /*0210*/  I2FP.F32.S32 R9, UR6 ;  /* 0x0000000600097c45 */ /* 0x000fe20008201400 */
[----:B------:R-:W-:Y:S03]  /*0220*/  BSSY.RECONVERGENT B0, `(.L_x_31) ;  /* 0x000000d000007945 */ /* 0x000fe60003800200 */
[----:B------:R-:W1:Y:S02]  /*0230*/  MUFU.RCP R0, R9 ;  /* 0x0000000900007308 */ /* 0x000e640000001000 */
[----:B-1----:R-:W-:-:S04]  /*0240*/  FFMA R11, -R9, R0, 1 ;  /* 0x3f800000090b7423 */ /* 0x002fc80000000100 */
[----:B------:R-:W-:Y:S02]  /*0250*/  FFMA R11, R0, R11, R0 ;  /* 0x0000000b000b7223 */ /* 0x000fe40000000000 */
[----:B----4-:R-:W1:Y:S02]  /*0260*/  FCHK P0, R2, R9 ;  /* 0x0000000902007302 */ /* 0x010e640000000000 */
[----:B------:R-:W-:-:S04]  /*0270*/  FFMA R8, R2, R11, RZ ;  /* 0x0000000b02087223 */ /* 0x000fc800000000ff */
[----:B------:R-:W-:-:S04]  /*0280*/  FFMA R0, -R9, R8, R2 ;  /* 0x0000000809007223 */ /* 0x000fc80000000102 */
[----:B------:R-:W-:Y:S01]  /*0290*/  FFMA R8, R11, R0, R8 ;  /* 0x000000000b087223 */ /* 0x000fe20000000008 */
[----:B01----:R-:W-:Y:S06]  /*02a0*/  @!P0 BRA `(.L_x_32) ;  /* 0x0000000000108947 */ /* 0x003fec0003800000 */
[----:B------:R-:W-:Y:S01]  /*02b0*/  IMAD.MOV.U32 R0, RZ, RZ, R2 ;  /* 0x000000ffff007224 */ /* 0x000fe200078e0002 */
[----:B------:R-:W-:-:S07]  /*02c0*/  MOV R20, 0x2e0 ;  /* 0x000002e000147802 */ /* 0x000fce0000000f00 */
[----:B-----5:R-:W-:Y:S05]  /*02d0*/  CALL.REL.NOINC `($__internal_4_$__cuda_sm3x_div_rn_noftz_f32_slowpath) ;  /* 0x0000002000887944 */ /* 0x020fea0003c00000 */
[----:B------:R-:W-:-:S07]  /*02e0*/  MOV R8, R0 ;  /* 0x0000000000087202 */ /* 0x000fce0000000f00 */
.L_x_32:
[----:B------:R-:W-:Y:S05]  /*02f0*/  BSYNC.RECONVERGENT B0 ;  /* 0x0000000000007941 */ /* 0x000fea0003800200 */
.L_x_31:
[----:B------:R-:W0:Y:S01]  /*0300*/  MUFU.RCP R0, R9 ;  /* 0x0000000900007308 */ /* 0x000e220000001000 */
[----:B------:R-:W-:Y:S07]  /*0310*/  BSSY.RECONVERGENT B0, `(.L_x_33) ;  /* 0x000000c000007945 */ /* 0x000fee0003800200 */
        /* <DEDUP_REMOVED lines=9> */
[----:B-----5:R-:W-:Y:S05]  /*03b0*/  CALL.REL.NOINC `($__internal_4_$__cuda_sm3x_div_rn_noftz_f32_slowpath) ;  /* 0x0000002000507944 */ /* 0x020fea0003c00000 */
[----:B------:R-:W-:-:S07]  /*03c0*/  MOV R16, R0 ;  /* 0x0000000000107202 */ /* 0x000fce0000000f00 */
.L_x_34:
[----:B------:R-:W-:Y:S05]  /*03d0*/  BSYNC.RECONVERGENT B0 ;  /* 0x0000000000007941 */ /* 0x000fea0003800200 */
.L_x_33:
[----:B------:R-:W0:Y:S02]  /*03e0*/  LDCU UR4, c[0x0][0x3a0] ;  /* 0x00007400ff0477ac */ /* 0x000e240008000800 */
[----:B0-----:R-:W-:-:S13]  /*03f0*/  ISETP.LE.AND P0, PT, RZ, UR4, PT ;  /* 0x00000004ff007c0c */ /* 0x001fda000bf03270 */
[----:B------:R-:W-:Y:S05]  /*0400*/  @!P0 EXIT ;  /* 0x000000000000894d */ /* 0x000fea0003800000 */
[----:B------:R-:W0:Y:S01]  /*0410*/  LDC R0, c[0x0][0x3a4] ;  /* 0x0000e900ff007b82 */ /* 0x000e220000000800 */
[----:B------:R-:W1:Y:S01]  /*0420*/  LDCU UR6, c[0x0][0x3a8] ;  /* 0x00007500ff0677ac */ /* 0x000e620008000800 */
[----:B0-----:R-:W-:-:S04]  /*0430*/  FMUL R0, R0, R0 ;  /* 0x0000000000007220 */ /* 0x001fc80000400000 */
[----:B------:R-:W-:Y:S01]  /*0440*/  VIADD R2, R0, 0xf3000000 ;  /* 0xf300000000027836 */ /* 0x000fe20000000000 */
[----:B------:R0:W2:Y:S04]  /*0450*/  MUFU.RSQ R3, R0 ;  /* 0x0000000000037308 */ /* 0x0000a80000001400 */
[----:B------:R-:W-:-:S13]  /*0460*/  ISETP.GT.U32.AND P0, PT, R2, 0x727fffff, PT ;  /* 0x727fffff0200780c */ /* 0x000fda0003f04070 */
[----:B012---:R-:W-:Y:S05]  /*0470*/  @!P0 BRA `(.L_x_35) ;  /* 0x00000000000c8947 */ /* 0x007fea0003800000 */
[----:B------:R-:W-:-:S07]  /*0480*/  MOV R4, 0x4a0 ;  /* 0x000004a000047802 */ /* 0x000fce0000000f00 */
[----:B-----5:R-:W-:Y:S05]  /*0490*/  CALL.REL.NOINC `($__internal_3_$__cuda_sm20_sqrt_rn_f32_slowpath) ;  /* 0x0000001c00b87944 */ /* 0x020fea0003c00000 */
[----:B------:R-:W-:Y:S05]  /*04a0*/  BRA `(.L_x_36) ;  /* 0x0000000000107947 */ /* 0x000fea0003800000 */
.L_x_35:
[----:B------:R-:W-:Y:S01]  /*04b0*/  FMUL.FTZ R5, R0, R3 ;  /* 0x0000000300057220 */ /* 0x000fe20000410000 */
[----:B------:R-:W-:-:S03]  /*04c0*/  FMUL.FTZ R3, R3, 0.5 ;  /* 0x3f00000003037820 */ /* 0x000fc60000410000 */
[----:B------:R-:W-:-:S04]  /*04d0*/  FFMA R0, -R5, R5, R0 ;  /* 0x0000000505007223 */ /* 0x000fc80000000100 */
[----:B------:R-:W-:-:S07]  /*04e0*/  FFMA R10, R0, R3, R5 ;  /* 0x00000003000a7223 */ /* 0x000fce0000000005 */
.L_x_36:
[----:B------:R-:W0:Y:S01]  /*04f0*/  F2F.F64.F32 R10, R10 ;  /* 0x0000000a000a7310 */ /* 0x000e220000201800 */
[----:B------:R-:W-:Y:S01]  /*0500*/  HFMA2 R2, -RZ, RZ, 0, 5.9604644775390625e-08 ;  /* 0x00000001ff027431 */ /* 0x000fe200000001ff */
[----:B------:R-:W-:Y:S01]  /*0510*/  UMOV UR4, 0x54442d18 ;  /* 0x54442d1800047882 */ /* 0x000fe20000000000 */
[----:B------:R-:W-:-:S05]  /*0520*/  UMOV UR5, 0x400921fb ;  /* 0x400921fb00057882 */ /* 0x000fca0000000000 */
[----:B0-----:R-:W0:Y:S02]  /*0530*/  MUFU.RCP64H R3, R11 ;  /* 0x0000000b00037308 */ /* 0x001e240000001800 */
[----:B0-----:R-:W-:-:S08]  /*0540*/  DFMA R4, -R10, R2, 1 ;  /* 0x3ff000000a04742b */ /* 0x001fd00000000102 */
[----:B------:R-:W-:-:S08]  /*0550*/  DFMA R4, R4, R4, R4 ;  /* 0x000000040404722b */ /* 0x000fd00000000004 */
[----:B------:R-:W-:-:S08]  /*0560*/  DFMA R4, R2, R4, R2 ;  /* 0x000000040204722b */ /* 0x000fd00000000002 */
[----:B------:R-:W-:-:S08]  /*0570*/  DFMA R2, -R10, R4, 1 ;  /* 0x3ff000000a02742b */ /* 0x000fd00000000104 */
[----:B------:R-:W-:-:S08]  /*0580*/  DFMA R2, R4, R2, R4 ;  /* 0x000000020402722b */ /* 0x000fd00000000004 */
[----:B------:R-:W-:-:S08]  /*0590*/  DMUL R4, R2, UR4 ;  /* 0x0000000402047c28 */ /* 0x000fd00008000000 */
[----:B------:R-:W-:-:S08]  /*05a0*/  DFMA R6, -R10, R4, UR4 ;  /* 0x000000040a067e2b */ /* 0x000fd00008000104 */
[----:B------:R-:W-:-:S10]  /*05b0*/  DFMA R2, R2, R6, R4 ;  /* 0x000000060202722b */ /* 0x000fd40000000004 */
[----:B------:R-:W-:-:S05]  /*05c0*/  FFMA R0, RZ, R11, R3 ;  /* 0x0000000bff007223 */ /* 0x000fca0000000003 */
[----:B------:R-:W-:-:S13]  /*05d0*/  FSETP.GT.AND P0, PT, |R0|, 1.469367938527859385e-39, PT ;  /* 0x001000000000780b */ /* 0x000fda0003f04200 */
[----:B------:R-:W-:Y:S05]  /*05e0*/  @P0 BRA `(.L_x_37) ;  /* 0x0000000000200947 */ /* 0x000fea0003800000 */
[----:B------:R-:W-:Y:S01]  /*05f0*/  IMAD.MOV.U32 R12, RZ, RZ, R10 ;  /* 0x000000ffff0c7224 */ /* 0x000fe200078e000a */
[----:B------:R-:W-:Y:S01]  /*0600*/  MOV R13, R11 ;  /* 0x0000000b000d7202 */ /* 0x000fe20000000f00 */
[----:B------:R-:W-:Y:S01]  /*0610*/  IMAD.MOV.U32 R9, RZ, RZ, 0x54442d18 ;  /* 0x54442d18ff097424 */ /* 0x000fe200078e00ff */
[----:B------:R-:W-:Y:S02]  /*0620*/  MOV R20, 0x400921fb ;  /* 0x400921fb00147802 */ /* 0x000fe40000000f00 */
[----:B------:R-:W-:-:S07]  /*0630*/  MOV R0, 0x650 ;  /* 0x0000065000007802 */ /* 0x000fce0000000f00 */
[----:B-----5:R-:W-:Y:S05]  /*0640*/  CALL.REL.NOINC `($__internal_2_$__cuda_sm20_div_rn_f64_full) ;  /* 0x0000001400d87944 */ /* 0x020fea0003c00000 */
[----:B------:R-:W-:Y:S01]  /*0650*/  IMAD.MOV.U32 R2, RZ, RZ, R24 ;  /* 0x000000ffff027224 */ /* 0x000fe200078e0018 */
[----:B------:R-:W-:-:S07]  /*0660*/  MOV R3, R25 ;  /* 0x0000001900037202 */ /* 0x000fce0000000f00 */
.L_x_37:
[----:B------:R-:W0:Y:S01]  /*0670*/  LDCU UR4, c[0x0][0x3a4] ;  /* 0x00007480ff0477ac */ /* 0x000e220008000800 */
[----:B------:R-:W-:Y:S01]  /*0680*/  IMAD.MOV.U32 R4, RZ, RZ, 0x1 ;  /* 0x00000001ff047424 */ /* 0x000fe200078e00ff */
[----:B------:R-:W-:Y:S01]  /*0690*/  UMOV UR5, 0x4023bd3c ;  /* 0x4023bd3c00057882 */ /* 0x000fe20000000000 */
[----:B0-----:R-:W0:Y:S01]  /*06a0*/  F2F.F64.F32 R10, UR4 ;  /* 0x00000004000a7d10 */ /* 0x001e220008201800 */
[----:B------:R-:W-:-:S07]  /*06b0*/  UMOV UR4, 0xc9be45de ;  /* 0xc9be45de00047882 */ /* 0x000fce0000000000 */
[----:B0-----:R-:W0:Y:S02]  /*06c0*/  MUFU.RCP64H R5, R11 ;  /* 0x0000000b00057308 */ /* 0x001e240000001800 */
[----:B0-----:R-:W-:-:S08]  /*06d0*/  DFMA R6, -R10, R4, 1 ;  /* 0x3ff000000a06742b */ /* 0x001fd00000000104 */
[----:B------:R-:W-:-:S08]  /*06e0*/  DFMA R6, R6, R6, R6 ;  /* 0x000000060606722b */ /* 0x000fd00000000006 */
[----:B------:R-:W-:-:S08]  /*06f0*/  DFMA R6, R4, R6, R4 ;  /* 0x000000060406722b */ /* 0x000fd00000000004 */
[----:B------:R-:W-:-:S08]  /*0700*/  DFMA R4, -R10, R6, 1 ;  /* 0x3ff000000a04742b */ /* 0x000fd00000000106 */
[----:B------:R-:W-:-:S08]  /*0710*/  DFMA R4, R6, R4, R6 ;  /* 0x000000040604722b */ /* 0x000fd00000000006 */
[----:B------:R-:W-:-:S08]  /*0720*/  DMUL R6, R4, -UR4 ;  /* 0x8000000404067c28 */ /* 0x000fd00008000000 */
[----:B------:R-:W-:-:S08]  /*0730*/  DFMA R12, -R10, R6, -UR4 ;  /* 0x800000040a0c7e2b */ /* 0x000fd00008000106 */
[----:B------:R-:W-:-:S10]  /*0740*/  DFMA R4, R4, R12, R6 ;  /* 0x0000000c0404722b */ /* 0x000fd40000000006 */
[----:B------:R-:W-:-:S05]  /*0750*/  FFMA R0, RZ, R11, R5 ;  /* 0x0000000bff007223 */ /* 0x000fca0000000005 */
[----:B------:R-:W-:-:S13]  /*0760*/  FSETP.GT.AND P0, PT, |R0|, 1.469367938527859385e-39, PT ;  /* 0x001000000000780b */ /* 0x000fda0003f04200 */
[----:B------:R-:W-:Y:S05]  /*0770*/  @P0 BRA `(.L_x_38) ;  /* 0x0000000000200947 */ /* 0x000fea0003800000 */
[----:B------:R-:W-:Y:S01]  /*0780*/  MOV R9, 0xc9be45de ;  /* 0xc9be45de00097802 */ /* 0x000fe20000000f00 */
[----:B------:R-:W-:Y:S01]  /*0790*/  IMAD.MOV.U32 R20, RZ, RZ, -0x3fdc42c4 ;  /* 0xc023bd3cff147424 */ /* 0x000fe200078e00ff */
[----:B------:R-:W-:Y:S01]  /*07a0*/  MOV R12, R10 ;  /* 0x0000000a000c7202 */ /* 0x000fe20000000f00 */
[----:B------:R-:W-:Y:S01]  /*07b0*/  IMAD.MOV.U32 R13, RZ, RZ, R11 ;  /* 0x000000ffff0d7224 */ /* 0x000fe200078e000b */
[----:B------:R-:W-:-:S07]  /*07c0*/  MOV R0, 0x7e0 ;  /* 0x000007e000007802 */ /* 0x000fce0000000f00 */
[----:B-----5:R-:W-:Y:S05]  /*07d0*/  CALL.REL.NOINC `($__internal_2_$__cuda_sm20_div_rn_f64_full) ;  /* 0x0000001400747944 */ /* 0x020fea0003c00000 */
[----:B------:R-:W-:Y:S01]  /*07e0*/  MOV R4, R24 ;  /* 0x0000001800047202 */ /* 0x000fe20000000f00 */
[----:B------:R-:W-:-:S07]  /*07f0*/  IMAD.MOV.U32 R5, RZ, RZ, R25 ;  /* 0x000000ffff057224 */ /* 0x000fce00078e0019 */
.L_x_38:
[----:B------:R-:W0:Y:S01]  /*0800*/  MUFU.RCP64H R7, R11 ;  /* 0x0000000b00077308 */ /* 0x000e220000001800 */
[----:B------:R-:W-:Y:S01]  /*0810*/  MOV R6, 0x1 ;  /* 0x0000000100067802 */ /* 0x000fe20000000f00 */
[----:B------:R-:W-:Y:S01]  /*0820*/  UMOV UR4, 0xc9be45de ;  /* 0xc9be45de00047882 */ /* 0x000fe20000000000 */
[----:B------:R-:W-:Y:S01]  /*0830*/  UMOV UR5, 0x4023bd3c ;  /* 0x4023bd3c00057882 */ /* 0x000fe20000000000 */
[----:B------:R-:W1:Y:S03]  /*0840*/  LDCU UR8, c[0x0][0x3a0] ;  /* 0x00007400ff0877ac */ /* 0x000e660008000800 */
[----:B0-----:R-:W-:Y:S01]  /*0850*/  DFMA R12, -R10, R6, 1 ;  /* 0x3ff000000a0c742b */ /* 0x001fe20000000106 */
[----:B-1----:R-:W-:-:S07]  /*0860*/  USHF.L.U32 UR8, UR8, 0x1, URZ ;  /* 0x0000000108087899 */ /* 0x002fce00080006ff */
        /* <DEDUP_REMOVED lines=16> */
[----:B------:R-:W-:Y:S02]  /*0970*/  MOV R6, R24 ;  /* 0x0000001800067202 */ /* 0x000fe40000000f00 */
[----:B------:R-:W-:-:S07]  /*0980*/  MOV R7, R25 ;  /* 0x0000001900077202 */ /* 0x000fce0000000f00 */
.L_x_39:
[----:B------:R-:W0:Y:S01]  /*0990*/  LDCU UR4, c[0x0][0x3a8] ;  /* 0x00007500ff0477ac */ /* 0x000e220008000800 */
[----:B------:R-:W1:Y:S01]  /*09a0*/  LDC R17, c[0x0][0x3a0] ;  /* 0x0000e800ff117b82 */ /* 0x000e620000000800 */
[----:B------:R-:W-:Y:S02]  /*09b0*/  UISETP.LT.AND UP0, UPT, URZ, UR8, UPT ;  /* 0x00000008ff00728c */ /* 0x000fe4000bf01270 */
[----:B------:R-:W-:Y:S02]  /*09c0*/  ULEA UR6, UR6, UR8, 0x1 ;  /* 0x0000000806067291 */ /* 0x000fe4000f8e08ff */
[----:B------:R-:W-:Y:S02]  /*09d0*/  USEL UR9, URZ, UR8, !UP0 ;  /* 0x00000008ff097287 */ /* 0x000fe4000c000000 */
[----:B0-----:R-:W-:-:S06]  /*09e0*/  USHF.L.U32 UR5, UR4, 0x1, URZ ;  /* 0x0000000104057899 */ /* 0x001fcc00080006ff */
[----:B------:R-:W-:Y:S02]  /*09f0*/  I2FP.F32.S32 R9, UR5 ;  /* 0x0000000500097c45 */ /* 0x000fe40008201400 */
[----:B-1----:R-:W-:Y:S01]  /*0a00*/  I2FP.F32.U32 R11, R17 ;  /* 0x00000011000b7245 */ /* 0x002fe20000201000 */
[----:B------:R-:W-:Y:S01]  /*0a10*/  VIADD R17, R17, UR4 ;  /* 0x0000000411117c36 */ /* 0x000fe20008000000 */
[----:B------:R-:W-:Y:S01]  /*0a20*/  UMOV UR4, URZ ;  /* 0x000000ff00047c82 */ /* 0x000fe20008000000 */
[-C--:B-----5:R-:W-:Y:S01]  /*0a30*/  FMUL R0, R14, R9.reuse ;  /* 0x000000090e007220 */ /* 0x0a0fe20000400000 */
[----:B------:R-:W-:-:S05]  /*0a40*/  FMUL R10, R15, R9 ;  /* 0x000000090f0a7220 */ /* 0x000fca0000400000 */
[----:B------:R-:W0:Y:S08]  /*0a50*/  FRND.FLOOR R0, R0 ;  /* 0x0000000000007307 */ /* 0x000e300000205000 */
[----:B------:R-:W1:Y:S01]  /*0a60*/  FRND.FLOOR R10, R10 ;  /* 0x0000000a000a7307 */ /* 0x000e620000205000 */
[----:B0-----:R-:W-:Y:S01]  /*0a70*/  FADD R19, R0, -R11 ;  /* 0x8000000b00137221 */ /* 0x001fe20000000000 */
[----:B-1----:R-:W-:-:S07]  /*0a80*/  FADD R18, -R11, R10 ;  /* 0x0000000a0b127221 */ /* 0x002fce0000000100 */
.L_x_59:
[----:B------:R-:W-:Y:S01]  /*0a90*/  I2FP.F32.U32 R0, UR4 ;  /* 0x0000000400007c45 */ /* 0x000fe20008201000 */
[----:B01----:R-:W0:Y:S01]  /*0aa0*/  MUFU.RCP R12, R9 ;  /* 0x00000009000c7308 */ /* 0x003e220000001000 */
[----:B------:R-:W-:Y:S01]  /*0ab0*/  UISETP.NE.AND UP0, UPT, UR4, UR9, UPT ;  /* 0x000000090400728c */ /* 0x000fe2000bf05270 */
[----:B------:R-:W-:Y:S01]  /*0ac0*/  BSSY.RECONVERGENT B0, `(.L_x_40) ;  /* 0x000000f000007945 */ /* 0x000fe20003800200 */
[----:B------:R-:W-:Y:S01]  /*0ad0*/  UIADD3 UR4, UPT, UPT, UR4, 0x1, URZ ;  /* 0x0000000104047890 */ /* 0x000fe2000fffe0ff */
[----:B------:R-:W-:-:S06]  /*0ae0*/  FADD R10, R0, R19 ;  /* 0x00000013000a7221 */ /* 0x000fcc0000000000 */
[----:B------:R-:W1:Y:S01]  /*0af0*/  F2I.TRUNC.NTZ R10, R10 ;  /* 0x0000000a000a7305 */ /* 0x000e62000020f100 */
[----:B0-----:R-:W-:-:S04]  /*0b00*/  FFMA R11, -R9, R12, 1 ;  /* 0x3f800000090b7423 */ /* 0x001fc8000000010c */
[----:B------:R-:W-:Y:S01]  /*0b10*/  FFMA R11, R12, R11, R12 ;  /* 0x0000000b0c0b7223 */ /* 0x000fe2000000000c */
[----:B-1----:R-:W-:-:S04]  /*0b20*/  I2FP.F32.S32 R0, R10 ;  /* 0x0000000a00007245 */ /* 0x002fc80000201400 */
[----:B------:R-:W0:Y:S01]  /*0b30*/  FCHK P0, R0, R9 ;  /* 0x0000000900007302 */ /* 0x000e220000000000 */
[----:B------:R-:W-:-:S04]  /*0b40*/  FFMA R12, R0, R11, RZ ;  /* 0x0000000b000c7223 */ /* 0x000fc800000000ff */
[----:B------:R-:W-:-:S04]  /*0b50*/  FFMA R13, -R9, R12, R0 ;  /* 0x0000000c090d7223 */ /* 0x000fc80000000100 */
[----:B------:R-:W-:Y:S01]  /*0b60*/  FFMA R11, R11, R13, R12 ;  /* 0x0000000d0b0b7223 */ /* 0x000fe2000000000c */
[----:B0-----:R-:W-:Y:S06]  /*0b70*/  @!P0 BRA `(.L_x_41) ;  /* 0x00000000000c8947 */ /* 0x001fec0003800000 */
[----:B------:R-:W-:-:S07]  /*0b80*/  MOV R20, 0xba0 ;  /* 0x00000ba000147802 */ /* 0x000fce0000000f00 */
[----:B------:R-:W-:Y:S05]  /*0b90*/  CALL.REL.NOINC `($__internal_4_$__cuda_sm3x_div_rn_noftz_f32_slowpath) ;  /* 0x0000001800587944 */ /* 0x000fea0003c00000 */
[----:B------:R-:W-:-:S07]  /*0ba0*/  MOV R11, R0 ;  /* 0x00000000000b7202 */ /* 0x000fce0000000f00 */
.L_x_41:
[----:B------:R-:W-:Y:S05]  /*0bb0*/  BSYNC.RECONVERGENT B0 ;  /* 0x0000000000007941 */ /* 0x000fea0003800200 */
.L_x_40:
[----:B------:R-:W0:Y:S01]  /*0bc0*/  S2R R0, SR_CTAID.Z ;  /* 0x0000000000007919 */ /* 0x000e220000002700 */
[----:B------:R-:W-:Y:S01]  /*0bd0*/  FADD R11, -R14, R11 ;  /* 0x0000000b0e0b7221 */ /* 0x000fe20000000100 */
[----:B------:R-:W-:Y:S01]  /*0be0*/  UISETP.GE.AND UP1, UPT, UR8, 0x3, UPT ;  /* 0x000000030800788c */ /* 0x000fe2000bf26270 */
[----:B------:R-:W0:Y:S02]  /*0bf0*/  S2R R21, SR_TID.Z ;  /* 0x0000000000157919 */ /* 0x000e240000002300 */
[----:B------:R-:W-:Y:S01]  /*0c00*/  FMUL R12, R11, R11 ;  /* 0x0000000b0b0c7220 */ /* 0x000fe20000400000 */
[----:B------:R-:W-:-:S05]  /*0c10*/  UMOV UR5, URZ ;  /* 0x000000ff00057c82 */ /* 0x000fca0008000000 */
[----:B------:R-:W1:Y:S01]  /*0c20*/  F2F.F64.F32 R12, R12 ;  /* 0x0000000c000c7310 */ /* 0x000e620000201800 */
[----:B0-----:R-:W-:-:S04]  /*0c30*/  IMAD R0, R0, UR12, R21 ;  /* 0x0000000c00007c24 */ /* 0x001fc8000f8e0215 */
[----:B------:R-:W-:-:S05]  /*0c40*/  IMAD R11, R0, UR6, R17 ;  /* 0x00000006000b7c24 */ /* 0x000fca000f8e0211 */
[----:B------:R-:W-:Y:S01]  /*0c50*/  IADD3 R22, PT, PT, R10, R11, RZ ;  /* 0x0000000b0a167210 */ /* 0x000fe20007ffe0ff */
[----:B-1----:R-:W-:-:S04]  /*0c60*/  DMUL R10, R12, R6 ;  /* 0x000000060c0a7228 */ /* 0x002fc80000000000 */
[----:B------:R-:W-:Y:S01]  /*0c70*/  IMAD R22, R22, UR6, R17 ;  /* 0x0000000616167c24 */ /* 0x000fe2000f8e0211 */
[----:B------:R-:W-:Y:S06]  /*0c80*/  BRA.U !UP1, `(.L_x_42) ;  /* 0x00000009096c7547 */ /* 0x000fec000b800000 */
[----:B------:R-:W0:Y:S01]  /*0c90*/  LDC.64 R12, c[0x0][0x380] ;  /* 0x0000e000ff0c7b82 */ /* 0x000e220000000a00 */
[----:B------:R-:W-:-:S05]  /*0ca0*/  UMOV UR5, URZ ;  /* 0x000000ff00057c82 */ /* 0x000fca0008000000 */
.L_x_51:
[----:B------:R-:W-:Y:S01]  /*0cb0*/  I2FP.F32.U32 R21, UR5 ;  /* 0x0000000500157c45 */ /* 0x000fe20008201000 */
[----:B------:R-:W1:Y:S01]  /*0cc0*/  MUFU.RCP R0, R9 ;  /* 0x0000000900007308 */ /* 0x000e620000001000 */
[----:B------:R-:W-:Y:S03]  /*0cd0*/  BSSY.RECONVERGENT B0, `(.L_x_43) ;  /* 0x000000e000007945 */ /* 0x000fe60003800200 */
[----:B------:R-:W-:-:S04]  /*0ce0*/  FADD R21, R21, R18 ;  /* 0x0000001215157221 */ /* 0x000fc80000000000 */
[----:B------:R-:W2:Y:S01]  /*0cf0*/  F2I.TRUNC.NTZ R25, R21 ;  /* 0x0000001500197305 */ /* 0x000ea2000020f100 */
[----:B-1----:R-:W-:-:S04]  /*0d00*/  FFMA R23, -R9, R0, 1 ;  /* 0x3f80000009177423 */ /* 0x002fc80000000100 */
[----:B------:R-:W-:Y:S01]  /*0d10*/  FFMA R0, R0, R23, R0 ;  /* 0x0000001700007223 */ /* 0x000fe20000000000 */
[----:B--2---:R-:W-:-:S04]  /*0d20*/  I2FP.F32.S32 R24, R25 ;  /* 0x0000001900187245 */ /* 0x004fc80000201400 */
[----:B------:R-:W1:Y:S01]  /*0d30*/  FCHK P0, R24, R9 ;  /* 0x0000000918007302 */ /* 0x000e620000000000 */
[----:B------:R-:W-:-:S04]  /*0d40*/  FFMA R20, R0, R24, RZ ;  /* 0x0000001800147223 */ /* 0x000fc800000000ff */
[----:B------:R-:W-:-:S04]  /*0d50*/  FFMA R23, -R9, R20, R24 ;  /* 0x0000001409177223 */ /* 0x000fc80000000118 */
[----:B------:R-:W-:Y:S01]  /*0d60*/  FFMA R0, R0, R23, R20 ;  /* 0x0000001700007223 */ /* 0x000fe20000000014 */
[----:B-1----:R-:W-:Y:S06]  /*0d70*/  @!P0 BRA `(.L_x_44) ;  /* 0x00000000000c8947 */ /* 0x002fec0003800000 */
[----:B------:R-:W-:Y:S01]  /*0d80*/  IMAD.MOV.U32 R0, RZ, RZ, R24 ;  /* 0x000000ffff007224 */ /* 0x000fe200078e0018 */
[----:B------:R-:W-:-:S07]  /*0d90*/  MOV R20, 0xdb0 ;  /* 0x00000db000147802 */ /* 0x000fce0000000f00 */
[----:B0-----:R-:W-:Y:S05]  /*0da0*/  CALL.REL.NOINC `($__internal_4_$__cuda_sm3x_div_rn_noftz_f32_slowpath) ;  /* 0x0000001400d47944 */ /* 0x001fea0003c00000 */
.L_x_44:
[----:B------:R-:W-:Y:S05]  /*0db0*/  BSYNC.RECONVERGENT B0 ;  /* 0x0000000000007941 */ /* 0x000fea0003800200 */
.L_x_43:
[----:B------:R-:W-:Y:S01]  /*0dc0*/  FADD R0, -R15, R0 ;  /* 0x000000000f007221 */ /* 0x000fe20000000100 */
[----:B------:R-:W-:-:S03]  /*0dd0*/  IADD3 R29, PT, PT, R22, R25, RZ ;  /* 0x00000019161d7210 */ /* 0x000fc60007ffe0ff */
[----:B------:R-:W-:Y:S01]  /*0de0*/  FMUL R0, R0, R0 ;  /* 0x0000000000007220 */ /* 0x000fe20000400000 */
[----:B------:R-:W-:Y:S01]  /*0df0*/  UIADD3 UR7, UPT, UPT, UR5, 0x1, URZ ;  /* 0x0000000105077890 */ /* 0x000fe2000fffe0ff */
[----:B0-----:R-:W-:Y:S02]  /*0e00*/  IMAD.WIDE R28, R29, 0x8, R12 ;  /* 0x000000081d1c7825 */ /* 0x001fe400078e020c */
[----:B------:R-:W0:Y:S02]  /*0e10*/  F2F.F64.F32 R20, R0 ;  /* 0x0000000000147310 */ /* 0x000e240000201800 */
[----:B0-----:R-:W-:-:S10]  /*0e20*/  DFMA R20, R20, R4, -R10 ;  /* 0x000000041414722b */ /* 0x001fd4000000080a */
[----:B------:R-:W0:Y:S02]  /*0e30*/  F2F.F32.F64 R20, R20 ;  /* 0x0000001400147310 */ /* 0x000e240000301000 */
[----:B0-----:R-:W-:-:S05]  /*0e40*/  FMUL R23, R20, 1.4426950216293334961 ;  /* 0x3fb8aa3b14177820 */ /* 0x001fca0000400000 */
[----:B------:R-:W-:-:S13]  /*0e50*/  FSETP.GEU.AND P0, PT, R23, -126, PT ;  /* 0xc2fc00001700780b */ /* 0x000fda0003f0e000 */
[----:B------:R-:W-:-:S04]  /*0e60*/  @!P0 FMUL R23, R23, 0.5 ;  /* 0x3f00000017178820 */ /* 0x000fc80000400000 */
[----:B------:R-:W0:Y:S02]  /*0e70*/  MUFU.EX2 R24, R23 ;  /* 0x0000001700187308 */ /* 0x000e240000000800 */
[----:B0-----:R-:W-:-:S06]  /*0e80*/  @!P0 FMUL R24, R24, R24 ;  /* 0x0000001818188220 */ /* 0x001fcc0000400000 */
[----:B------:R-:W0:Y:S01]  /*0e90*/  F2F.F64.F32 R26, R24 ;  /* 0x00000018001a7310 */ /* 0x000e220000201800 */
[----:B------:R-:W-:-:S05]  /*0ea0*/  I2FP.F32.U32 R23, UR7 ;  /* 0x0000000700177c45 */ /* 0x000fca0008201000 */
[----:B------:R-:W-:Y:S01]  /*0eb0*/  FADD R23, R23, R18 ;  /* 0x0000001217177221 */ /* 0x000fe20000000000 */
[----:B0-----:R-:W-:-:S03]  /*0ec0*/  DMUL R26, R26, R2 ;  /* 0x000000021a1a7228 */ /* 0x001fc60000000000 */
[----:B------:R-:W0:Y:S08]  /*0ed0*/  F2I.TRUNC.NTZ R25, R23 ;  /* 0x0000001700197305 */ /* 0x000e30000020f100 */
[----:B------:R-:W1:Y:S08]  /*0ee0*/  MUFU.RCP R0, R9 ;  /* 0x0000000900007308 */ /* 0x000e700000001000 */
[----:B------:R-:W2:Y:S01]  /*0ef0*/  F2F.F32.F64 R27, R26 ;  /* 0x0000001a001b7310 */ /* 0x000ea20000301000 */
[----:B0-----:R-:W-:-:S07]  /*0f00*/  I2FP.F32.S32 R24, R25 ;  /* 0x0000001900187245 */ /* 0x001fce0000201400 */
[----:B------:R-:W0:Y:S01]  /*0f10*/  FCHK P0, R24, R9 ;  /* 0x0000000918007302 */ /* 0x000e220000000000 */
[C---:B--2---:R-:W-:Y:S01]  /*0f20*/  FMUL R21, R27.reuse, R8 ;  /* 0x000000081b157220 */ /* 0x044fe20000400000 */
[----:B------:R-:W-:Y:S01]  /*0f30*/  FMUL R31, R27, R16 ;  /* 0x000000101b1f7220 */ /* 0x000fe20000400000 */
[----:B-1----:R-:W-:Y:S01]  /*0f40*/  FFMA R27, -R9, R0, 1 ;  /* 0x3f800000091b7423 */ /* 0x002fe20000000100 */
[----:B------:R-:W-:Y:S02]  /*0f50*/  BSSY.RECONVERGENT B0, `(.L_x_45) ;  /* 0x000000b000007945 */ /* 0x000fe40003800200 */
[----:B------:R1:W-:Y:S01]  /*0f60*/  REDG.E.ADD.F32.FTZ.RN.STRONG.GPU desc[UR10][R28.64], R21 ;  /* 0x000000151c0079a6 */ /* 0x0003e2000c12f30a */
[----:B------:R-:W-:-:S03]  /*0f70*/  FFMA R0, R0, R27, R0 ;  /* 0x0000001b00007223 */ /* 0x000fc60000000000 */
[----:B------:R2:W-:Y:S01]  /*0f80*/  REDG.E.ADD.F32.FTZ.RN.STRONG.GPU desc[UR10][R28.64+0x4], R31 ;  /* 0x0000041f1c0079a6 */ /* 0x0005e2000c12f30a */
[----:B------:R-:W-:-:S04]  /*0f90*/  FFMA R20, R0, R24, RZ ;  /* 0x0000001800147223 */ /* 0x000fc800000000ff */
[----:B-1----:R-:W-:-:S04]  /*0fa0*/  FFMA R21, -R9, R20, R24 ;  /* 0x0000001409157223 */ /* 0x002fc80000000118 */
[----:B------:R-:W-:Y:S01]  /*0fb0*/  FFMA R0, R0, R21, R20 ;  /* 0x0000001500007223 */ /* 0x000fe20000000014 */
[----:B0-2---:R-:W-:Y:S06]  /*0fc0*/  @!P0 BRA `(.L_x_46) ;  /* 0x00000000000c8947 */ /* 0x005fec0003800000 */
[----:B------:R-:W-:Y:S02]  /*0fd0*/  MOV R0, R24 ;  /* 0x0000001800007202 */ /* 0x000fe40000000f00 */
[----:B------:R-:W-:-:S07]  /*0fe0*/  MOV R20, 0x1000 ;  /* 0x0000100000147802 */ /* 0x000fce0000000f00 */
[----:B------:R-:W-:Y:S05]  /*0ff0*/  CALL.REL.NOINC `($__internal_4_$__cuda_sm3x_div_rn_noftz_f32_slowpath) ;  /* 0x0000001400407944 */ /* 0x000fea0003c00000 */
.L_x_46:
[----:B------:R-:W-:Y:S05]  /*1000*/  BSYNC.RECONVERGENT B0 ;  /* 0x0000000000007941 */ /* 0x000fea0003800200 */
.L_x_45:
[----:B------:R-:W-:Y:S01]  /*1010*/  FADD R0, -R15, R0 ;  /* 0x000000000f007221 */ /* 0x000fe20000000100 */
[----:B------:R-:W-:-:S03]  /*1020*/  IMAD.IADD R29, R22, 0x1, R25 ;  /* 0x00000001161d7824 */ /* 0x000fc600078e0219 */
[----:B------:R-:W-:Y:S01]  /*1030*/  FMUL R0, R0, R0 ;  /* 0x0000000000007220 */ /* 0x000fe20000400000 */
[----:B------:R-:W-:Y:S01]  /*1040*/  UIADD3 UR7, UPT, UPT, UR5, 0x2, URZ ;  /* 0x0000000205077890 */ /* 0x000fe2000fffe0ff */
[----:B------:R-:W-:Y:S02]  /*1050*/  IMAD.WIDE R28, R29, 0x8, R12 ;  /* 0x000000081d1c7825 */ /* 0x000fe400078e020c */
        /* <DEDUP_REMOVED lines=31> */
.L_x_48:
[----:B------:R-:W-:Y:S05]  /*1250*/  BSYNC.RECONVERGENT B0 ;  /* 0x0000000000007941 */ /* 0x000fea0003800200 */
.L_x_47:
[----:B------:R-:W-:Y:S01]  /*1260*/  FADD R0, -R15, R0 ;  /* 0x000000000f007221 */ /* 0x000fe20000000100 */
[----:B------:R-:W-:-:S03]  /*1270*/  IADD3 R29, PT, PT, R22, R25, RZ ;  /* 0x00000019161d7210 */ /* 0x000fc60007ffe0ff */
        /* <DEDUP_REMOVED lines=31> */
[----:B------:R-:W-:Y:S01]  /*1470*/  IMAD.MOV.U32 R0, RZ, RZ, R24 ;  /* 0x000000ffff007224 */ /* 0x000fe200078e0018 */
[----:B------:R-:W-:-:S07]  /*1480*/  MOV R20, 0x14a0 ;  /* 0x000014a000147802 */ /* 0x000fce0000000f00 */
[----:B------:R-:W-:Y:S05]  /*1490*/  CALL.REL.NOINC `($__internal_4_$__cuda_sm3x_div_rn_noftz_f32_slowpath) ;  /* 0x0000001000187944 */ /* 0x000fea0003c00000 */
.L_x_50:
[----:B------:R-:W-:Y:S05]  /*14a0*/  BSYNC.RECONVERGENT B0 ;  /* 0x0000000000007941 */ /* 0x000fea0003800200 */
.L_x_49:
[----:B------:R-:W-:Y:S01]  /*14b0*/  FADD R0, -R15, R0 ;  /* 0x000000000f007221 */ /* 0x000fe20000000100 */
[----:B------:R-:W-:-:S03]  /*14c0*/  IADD3 R25, PT, PT, R22, R25, RZ ;  /* 0x0000001916197210 */ /* 0x000fc60007ffe0ff */
[----:B------:R-:W-:Y:S02]  /*14d0*/  FMUL R0, R0, R0 ;  /* 0x0000000000007220 */ /* 0x000fe40000400000 */
        /* <DEDUP_REMOVED lines=9> */
[----:B------:R-:W0:Y:S02]  /*1570*/  F2F.F64.F32 R26, R28 ;  /* 0x0000001c001a7310 */ /* 0x000e240000201800 */
[----:B0-----:R-:W-:-:S10]  /*1580*/  DMUL R26, R26, R2 ;  /* 0x000000021a1a7228 */ /* 0x001fd40000000000 */
[----:B------:R-:W0:Y:S02]  /*1590*/  F2F.F32.F64 R27, R26 ;  /* 0x0000001a001b7310 */ /* 0x000e240000301000 */
[C---:B0-----:R-:W-:Y:S01]  /*15a0*/  FMUL R21, R27.reuse, R8 ;  /* 0x000000081b157220 */ /* 0x041fe20000400000 */
[----:B------:R-:W-:-:S04]  /*15b0*/  FMUL R29, R27, R16 ;  /* 0x000000101b1d7220 */ /* 0x000fc80000400000 */
[----:B------:R1:W-:Y:S04]  /*15c0*/  REDG.E.ADD.F32.FTZ.RN.STRONG.GPU desc[UR10][R24.64], R21 ;  /* 0x00000015180079a6 */ /* 0x0003e8000c12f30a */
[----:B------:R1:W-:Y:S01]  /*15d0*/  REDG.E.ADD.F32.FTZ.RN.STRONG.GPU desc[UR10][R24.64+0x4], R29 ;  /* 0x0000041d180079a6 */ /* 0x0003e2000c12f30a */
[----:B------:R-:W-:Y:S02]  /*15e0*/  UIADD3 UR7, UPT, UPT, UR9, 0x1, URZ ;  /* 0x0000000109077890 */ /* 0x000fe4000fffe0ff */
[----:B------:R-:W-:Y:S02]  /*15f0*/  UIADD3 UR5, UPT, UPT, UR5, 0x4, URZ ;  /* 0x0000000405057890 */ /* 0x000fe4000fffe0ff */
[----:B------:R-:W-:-:S04]  /*1600*/  ULOP3.LUT UR7, UR7, 0x7ffffffc, URZ, 0xc0, !UPT ;  /* 0x7ffffffc07077892 */ /* 0x000fc8000f8ec0ff */
[----:B------:R-:W-:-:S09]  /*1610*/  UISETP.NE.AND UP1, UPT, UR5, UR7, UPT ;  /* 0x000000070500728c */ /* 0x000fd2000bf25270 */
[----:B-1----:R-:W-:Y:S05]  /*1620*/  BRA.U UP1, `(.L_x_51) ;  /* 0xfffffff501a07547 */ /* 0x002fea000b83ffff */
[----:B------:R-:W-:-:S05]  /*1630*/  UMOV UR5, UR7 ;  /* 0x0000000700057c82 */ /* 0x000fca0008000000 */
.L_x_42:
[----:B------:R-:W-:Y:S01]  /*1640*/  I2FP.F32.U32 R13, UR5 ;  /* 0x00000005000d7c45 */ /* 0x000fe20008201000 */
[----:B------:R-:W0:Y:S01]  /*1650*/  MUFU.RCP R0, R9 ;  /* 0x0000000900007308 */ /* 0x000e220000001000 */
[----:B------:R-:W-:Y:S01]  /*1660*/  UIADD3 UR7, UPT, UPT, UR9, 0x1, URZ ;  /* 0x0000000109077890 */ /* 0x000fe2000fffe0ff */
[----:B------:R-:W-:Y:S02]  /*1670*/  BSSY.RECONVERGENT B0, `(.L_x_52) ;  /* 0x0000010000007945 */ /* 0x000fe40003800200 */
[----:B------:R-:W-:Y:S01]  /*1680*/  FADD R13, R13, R18 ;  /* 0x000000120d0d7221 */ /* 0x000fe20000000000 */
[----:B------:R-:W-:-:S04]  /*1690*/  ULOP3.LUT UR7, UR7, 0x3, URZ, 0xc0, !UPT ;  /* 0x0000000307077892 */ /* 0x000fc8000f8ec0ff */
[----:B------:R-:W-:Y:S01]  /*16a0*/  UISETP.NE.AND UP1, UPT, UR7, 0x1, UPT ;  /* 0x000000010700788c */ /* 0x000fe2000bf25270 */
        /* <DEDUP_REMOVED lines=9> */
[----:B------:R-:W-:Y:S02]  /*1740*/  MOV R0, R20 ;  /* 0x0000001400007202 */ /* 0x000fe40000000f00 */
[----:B------:R-:W-:-:S07]  /*1750*/  MOV R20, 0x1770 ;  /* 0x0000177000147802 */ /* 0x000fce0000000f00 */
[----:B------:R-:W-:Y:S05]  /*1760*/  CALL.REL.NOINC `($__internal_4_$__cuda_sm3x_div_rn_noftz_f32_slowpath) ;  /* 0x0000000c00647944 */ /* 0x000fea0003c00000 */
.L_x_53:
[----:B------:R-:W-:Y:S05]  /*1770*/  BSYNC.RECONVERGENT B0 ;  /* 0x0000000000007941 */ /* 0x000fea0003800200 */
.L_x_52:
[----:B------:R-:W-:Y:S01]  /*1780*/  FADD R0, -R15, R0 ;  /* 0x000000000f007221 */ /* 0x000fe20000000100 */
[----:B------:R-:W-:-:S03]  /*1790*/  IMAD.IADD R13, R22, 0x1, R13 ;  /* 0x00000001160d7824 */ /* 0x000fc600078e020d */
[----:B------:R-:W-:-:S04]  /*17a0*/  FMUL R0, R0, R0 ;  /* 0x0000000000007220 */ /* 0x000fc80000400000 */
[----:B------:R-:W0:Y:S02]  /*17b0*/  F2F.F64.F32 R20, R0 ;  /* 0x0000000000147310 */ /* 0x000e240000201800 */
[----:B0-----:R-:W-:Y:S01]  /*17c0*/  DFMA R24, R20, R4, -R10 ;  /* 0x000000041418722b */ /* 0x001fe2000000080a */
[----:B------:R-:W0:Y:S09]  /*17d0*/  LDC.64 R20, c[0x0][0x380] ;  /* 0x0000e000ff147b82 */ /* 0x000e320000000a00 */
[----:B------:R-:W1:Y:S02]  /*17e0*/  F2F.F32.F64 R24, R24 ;  /* 0x0000001800187310 */ /* 0x000e640000301000 */
[----:B-1----:R-:W-:Y:S01]  /*17f0*/  FMUL R12, R24, 1.4426950216293334961 ;  /* 0x3fb8aa3b180c7820 */ /* 0x002fe20000400000 */
[----:B0-----:R-:W-:-:S04]  /*1800*/  IMAD.WIDE R20, R13, 0x8, R20 ;  /* 0x000000080d147825 */ /* 0x001fc800078e0214 */
        /* <DEDUP_REMOVED lines=11> */
[----:B------:R-:W-:Y:S05]  /*18c0*/  BRA.U !UP1, `(.L_x_54) ;  /* 0x0000000509307547 */ /* 0x000fea000b800000 */
[----:B------:R-:W-:Y:S01]  /*18d0*/  UIADD3 UR7, UPT, UPT, UR5, 0x1, URZ ;  /* 0x0000000105077890 */ /* 0x000fe2000fffe0ff */
[----:B------:R-:W1:Y:S01]  /*18e0*/  MUFU.RCP R0, R9 ;  /* 0x0000000900007308 */ /* 0x000e620000001000 */
[----:B------:R-:W-:Y:S04]  /*18f0*/  BSSY.RECONVERGENT B0, `(.L_x_55) ;  /* 0x000000f000007945 */ /* 0x000fe80003800200 */
[----:B0-----:R-:W-:-:S05]  /*1900*/  I2FP.F32.U32 R13, UR7 ;  /* 0x00000007000d7c45 */ /* 0x001fca0008201000 */
[----:B------:R-:W-:-:S06]  /*1910*/  FADD R13, R13, R18 ;  /* 0x000000120d0d7221 */ /* 0x000fcc0000000000 */
[----:B------:R-:W0:Y:S01]  /*1920*/  F2I.TRUNC.NTZ R13, R13 ;  /* 0x0000000d000d7305 */ /* 0x000e22000020f100 */
[----:B-1----:R-:W-:-:S04]  /*1930*/  FFMA R21, -R9, R0, 1 ;  /* 0x3f80000009157423 */ /* 0x002fc80000000100 */
[----:B------:R-:W-:Y:S01]  /*1940*/  FFMA R0, R0, R21, R0 ;  /* 0x0000001500007223 */ /* 0x000fe20000000000 */
[----:B0-----:R-:W-:-:S04]  /*1950*/  I2FP.F32.S32 R20, R13 ;  /* 0x0000000d00147245 */ /* 0x001fc80000201400 */
        /* <DEDUP_REMOVED lines=8> */
.L_x_56:
[----:B------:R-:W-:Y:S05]  /*19e0*/  BSYNC.RECONVERGENT B0 ;  /* 0x0000000000007941 */ /* 0x000fea0003800200 */
.L_x_55:
[----:B------:R-:W-:Y:S01]  /*19f0*/  FADD R0, -R15, R0 ;  /* 0x000000000f007221 */ /* 0x000fe20000000100 */
[----:B------:R-:W-:-:S03]  /*1a00*/  IADD3 R13, PT, PT, R22, R13, RZ ;  /* 0x0000000d160d7210 */ /* 0x000fc60007ffe0ff */
[----:B------:R-:W-:-:S04]  /*1a10*/  FMUL R0, R0, R0 ;  /* 0x0000000000007220 */ /* 0x000fc80000400000 */
[----:B------:R-:W0:Y:S02]  /*1a20*/  F2F.F64.F32 R20, R0 ;  /* 0x0000000000147310 */ /* 0x000e240000201800 */
[----:B0-----:R-:W-:Y:S01]  /*1a30*/  DFMA R24, R20, R4, -R10 ;  /* 0x000000041418722b */ /* 0x001fe2000000080a */
[----:B------:R-:W0:Y:S09]  /*1a40*/  LDC.64 R20, c[0x0][0x380] ;  /* 0x0000e000ff147b82 */ /* 0x000e320000000a00 */
[----:B------:R-:W1:Y:S02]  /*1a50*/  F2F.F32.F64 R24, R24 ;  /* 0x0000001800187310 */ /* 0x000e640000301000 */
[----:B-1----:R-:W-:Y:S01]  /*1a60*/  FMUL R12, R24, 1.4426950216293334961 ;  /* 0x3fb8aa3b180c7820 */ /* 0x002fe20000400000 */
[----:B------:R-:W-:Y:S01]  /*1a70*/  UIADD3 UR5, UPT, UPT, UR5, 0x2, URZ ;  /* 0x0000000205057890 */ /* 0x000fe2000fffe0ff */
[----:B0-----:R-:W-:-:S03]  /*1a80*/  IMAD.WIDE R20, R13, 0x8, R20 ;  /* 0x000000080d147825 */ /* 0x001fc600078e0214 */
[----:B------:R-:W-:-:S13]  /*1a90*/  FSETP.GEU.AND P0, PT, R12, -126, PT ;  /* 0xc2fc00000c00780b */ /* 0x000fda0003f0e000 */
[----:B------:R-:W-:-:S04]  /*1aa0*/  @!P0 FMUL R12, R12, 0.5 ;  /* 0x3f0000000c0c8820 */ /* 0x000fc80000400000 */
[----:B------:R-:W0:Y:S01]  /*1ab0*/  MUFU.EX2 R23, R12 ;  /* 0x0000000c00177308 */ /* 0x000e220000000800 */
[----:B------:R-:W-:Y:S01]  /*1ac0*/  I2FP.F32.U32 R13, UR5 ;  /* 0x00000005000d7c45 */ /* 0x000fe20008201000 */
[----:B0-----:R-:W-:-:S06]  /*1ad0*/  @!P0 FMUL R23, R23, R23 ;  /* 0x0000001717178220 */ /* 0x001fcc0000400000 */
[----:B------:R-:W0:Y:S01]  /*1ae0*/  F2F.F64.F32 R26, R23 ;  /* 0x00000017001a7310 */ /* 0x000e220000201800 */
[----:B------:R-:W-:-:S07]  /*1af0*/  FADD R13, R13, R18 ;  /* 0x000000120d0d7221 */ /* 0x000fce0000000000 */
[----:B------:R-:W1:Y:S01]  /*1b00*/  F2I.TRUNC.NTZ R13, R13 ;  /* 0x0000000d000d7305 */ /* 0x000e62000020f100 */
[----:B0-----:R-:W-:-:S07]  /*1b10*/  DMUL R26, R26, R2 ;  /* 0x000000021a1a7228 */ /* 0x001fce0000000000 */
[----:B------:R-:W0:Y:S08]  /*1b20*/  MUFU.RCP R0, R9 ;  /* 0x0000000900007308 */ /* 0x000e300000001000 */
[----:B------:R-:W2:Y:S01]  /*1b30*/  F2F.F32.F64 R27, R26 ;  /* 0x0000001a001b7310 */ /* 0x000ea20000301000 */
[----:B-1----:R-:W-:-:S07]  /*1b40*/  I2FP.F32.S32 R24, R13 ;  /* 0x0000000d00187245 */ /* 0x002fce0000201400 */
[----:B------:R-:W1:Y:S01]  /*1b50*/  FCHK P0, R24, R9 ;  /* 0x0000000918007302 */ /* 0x000e620000000000 */
[----:B0-----:R-:W-:-:S04]  /*1b60*/  FFMA R23, -R9, R0, 1 ;  /* 0x3f80000009177423 */ /* 0x001fc80000000100 */
[----:B------:R-:W-:Y:S01]  /*1b70*/  FFMA R0, R0, R23, R0 ;  /* 0x0000001700007223 */ /* 0x000fe20000000000 */
[C---:B--2---:R-:W-:Y:S01]  /*1b80*/  FMUL R25, R27.reuse, R8 ;  /* 0x000000081b197220 */ /* 0x044fe20000400000 */
[----:B------:R-:W-:Y:S02]  /*1b90*/  FMUL R29, R27, R16 ;  /* 0x000000101b1d7220 */ /* 0x000fe40000400000 */
[----:B------:R-:W-:Y:S02]  /*1ba0*/  FFMA R12, R0, R24, RZ ;  /* 0x00000018000c7223 */ /* 0x000fe400000000ff */
[----:B------:R-:W-:Y:S01]  /*1bb0*/  REDG.E.ADD.F32.FTZ.RN.STRONG.GPU desc[UR10][R20.64], R25 ;  /* 0x00000019140079a6 */ /* 0x000fe2000c12f30a */
[----:B------:R-:W-:Y:S03]  /*1bc0*/  BSSY.RECONVERGENT B0, `(.L_x_57) ;  /* 0x0000008000007945 */ /* 0x000fe60003800200 */
[----:B------:R0:W-:Y:S02]  /*1bd0*/  REDG.E.ADD.F32.FTZ.RN.STRONG.GPU desc[UR10][R20.64+0x4], R29 ;  /* 0x0000041d140079a6 */ /* 0x0001e4000c12f30a */
[----:B0-----:R-:W-:-:S04]  /*1be0*/  FFMA R21, -R9, R12, R24 ;  /* 0x0000000c09157223 */ /* 0x001fc80000000118 */
[----:B------:R-:W-:Y:S01]  /*1bf0*/  FFMA R0, R0, R21, R12 ;  /* 0x0000001500007223 */ /* 0x000fe2000000000c */
[----:B-1----:R-:W-:Y:S06]  /*1c00*/  @!P0 BRA `(.L_x_58) ;  /* 0x00000000000c8947 */ /* 0x002fec0003800000 */
[----:B------:R-:W-:Y:S01]  /*1c10*/  IMAD.MOV.U32 R0, RZ, RZ, R24 ;  /* 0x000000ffff007224 */ /* 0x000fe200078e0018 */
[----:B------:R-:W-:-:S07]  /*1c20*/  MOV R20, 0x1c40 ;  /* 0x00001c4000147802 */ /* 0x000fce0000000f00 */
[----:B------:R-:W-:Y:S05]  /*1c30*/  CALL.REL.NOINC `($__internal_4_$__cuda_sm3x_div_rn_noftz_f32_slowpath) ;  /* 0x0000000800307944 */ /* 0x000fea0003c00000 */
.L_x_58:
[----:B------:R-:W-:Y:S05]  /*1c40*/  BSYNC.RECONVERGENT B0 ;  /* 0x0000000000007941 */ /* 0x000fea0003800200 */
.L_x_57:
[----:B------:R-:W-:Y:S01]  /*1c50*/  FADD R0, -R15, R0 ;  /* 0x000000000f007221 */ /* 0x000fe20000000100 */
[----:B------:R-:W0:Y:S01]  /*1c60*/  LDC.64 R24, c[0x0][0x380] ;  /* 0x0000e000ff187b82 */ /* 0x000e220000000a00 */
[----:B------:R-:W-:Y:S02]  /*1c70*/  IADD3 R13, PT, PT, R22, R13, RZ ;  /* 0x0000000d160d7210 */ /* 0x000fe40007ffe0ff */
[----:B------:R-:W-:-:S04]  /*1c80*/  FMUL R0, R0, R0 ;  /* 0x0000000000007220 */ /* 0x000fc80000400000 */
[----:B------:R-:W1:Y:S02]  /*1c90*/  F2F.F64.F32 R20, R0 ;  /* 0x0000000000147310 */ /* 0x000e640000201800 */
[----:B-1----:R-:W-:Y:S01]  /*1ca0*/  DFMA R20, R20, R4, -R10 ;  /* 0x000000041414722b */ /* 0x002fe2000000080a */
[----:B0-----:R-:W-:-:S09]  /*1cb0*/  IMAD.WIDE R12, R13, 0x8, R24 ;  /* 0x000000080d0c7825 */ /* 0x001fd200078e0218 */
        /* <DEDUP_REMOVED lines=12> */
[----:B------:R1:W-:Y:S02]  /*1d80*/  REDG.E.ADD.F32.FTZ.RN.STRONG.GPU desc[UR10][R12.64+0x4], R25 ;  /* 0x000004190c0079a6 */ /* 0x0003e4000c12f30a */
.L_x_54:
[----:B------:R-:W-:Y:S05]  /*1d90*/  BRA.U UP0, `(.L_x_59) ;  /* 0xffffffed003c7547 */ /* 0x000fea000b83ffff */
[----:B------:R-:W-:Y:S05]  /*1da0*/  EXIT ;  /* 0x000000000000794d */ /* 0x000fea0003800000 */
        .weak           $__internal_2_$__cuda_sm20_div_rn_f64_full
        .type           $__internal_2_$__cuda_sm20_div_rn_f64_full,@function
        .size           $__internal_2_$__cuda_sm20_div_rn_f64_full,($__internal_3_$__cuda_sm20_sqrt_rn_f32_slowpath - $__internal_2_$__cuda_sm20_div_rn_f64_full)
$__internal_2_$__cuda_sm20_div_rn_f64_full:
[C---:B------:R-:W-:Y:S01]  /*1db0*/  FSETP.GEU.AND P0, PT, |R13|.reuse, 1.469367938527859385e-39, PT ;  /* 0x001000000d00780b */ /* 0x040fe20003f0e200 */
[----:B------:R-:W-:Y:S01]  /*1dc0*/  IMAD.MOV.U32 R22, RZ, RZ, 0x1 ;  /* 0x00000001ff167424 */ /* 0x000fe200078e00ff */
[C---:B------:R-:W-:Y:S01]  /*1dd0*/  LOP3.LUT R6, R13.reuse, 0x800fffff, RZ, 0xc0, !PT ;  /* 0x800fffff0d067812 */ /* 0x040fe200078ec0ff */
[----:B------:R-:W-:Y:S01]  /*1de0*/  IMAD.MOV.U32 R17, RZ, RZ, 0x1ca00000 ;  /* 0x1ca00000ff117424 */ /* 0x000fe200078e00ff */
[----:B------:R-:W-:Y:S02]  /*1df0*/  LOP3.LUT R24, R13, 0x7ff00000, RZ, 0xc0, !PT ;  /* 0x7ff000000d187812 */ /* 0x000fe400078ec0ff */
[----:B------:R-:W-:Y:S02]  /*1e00*/  LOP3.LUT R7, R6, 0x3ff00000, RZ, 0xfc, !PT ;  /* 0x3ff0000006077812 */ /* 0x000fe400078efcff */
[----:B------:R-:W-:-:S05]  /*1e10*/  MOV R6, R12 ;  /* 0x0000000c00067202 */ /* 0x000fca0000000f00 */
[----:B------:R-:W-:-:S06]  /*1e20*/  @!P0 DMUL R6, R12, 8.98846567431157953865e+307 ;  /* 0x7fe000000c068828 */ /* 0x000fcc0000000000 */
[----:B------:R-:W0:Y:S02]  /*1e30*/  MUFU.RCP64H R23, R7 ;  /* 0x0000000700177308 */ /* 0x000e240000001800 */
[----:B0-----:R-:W-:-:S08]  /*1e40*/  DFMA R18, R22, -R6, 1 ;  /* 0x3ff000001612742b */ /* 0x001fd00000000806 */
[----:B------:R-:W-:-:S08]  /*1e50*/  DFMA R18, R18, R18, R18 ;  /* 0x000000121212722b */ /* 0x000fd00000000012 */
[----:B------:R-:W-:Y:S01]  /*1e60*/  DFMA R22, R22, R18, R22 ;  /* 0x000000121616722b */ /* 0x000fe20000000016 */
[----:B------:R-:W-:Y:S02]  /*1e70*/  MOV R19, R20 ;  /* 0x0000001400137202 */ /* 0x000fe40000000f00 */
[----:B------:R-:W-:Y:S02]  /*1e80*/  MOV R18, R9 ;  /* 0x0000000900127202 */ /* 0x000fe40000000f00 */
[----:B------:R-:W-:-:S03]  /*1e90*/  LOP3.LUT R9, R19, 0x7ff00000, RZ, 0xc0, !PT ;  /* 0x7ff0000013097812 */ /* 0x000fc600078ec0ff */
[C---:B------:R-:W-:Y:S01]  /*1ea0*/  DFMA R26, R22.reuse, -R6, 1 ;  /* 0x3ff00000161a742b */ /* 0x040fe20000000806 */
[----:B------:R-:W-:Y:S02]  /*1eb0*/  MOV R20, R18 ;  /* 0x0000001200147202 */ /* 0x000fe40000000f00 */
[----:B------:R-:W-:Y:S02]  /*1ec0*/  ISETP.GE.U32.AND P1, PT, R9, R24, PT ;  /* 0x000000180900720c */ /* 0x000fe40003f26070 */
[----:B------:R-:W-:Y:S02]  /*1ed0*/  MOV R31, R9 ;  /* 0x00000009001f7202 */ /* 0x000fe40000000f00 */
[----:B------:R-:W-:Y:S01]  /*1ee0*/  SEL R21, R17, 0x63400000, !P1 ;  /* 0x6340000011157807 */ /* 0x000fe20004800000 */
[----:B------:R-:W-:Y:S01]  /*1ef0*/  DFMA R22, R22, R26, R22 ;  /* 0x0000001a1616722b */ /* 0x000fe20000000016 */
[----:B------:R-:W-:Y:S02]  /*1f00*/  FSETP.GEU.AND P1, PT, |R19|, 1.469367938527859385e-39, PT ;  /* 0x001000001300780b */ /* 0x000fe40003f2e200 */
[----:B------:R-:W-:-:S11]  /*1f10*/  LOP3.LUT R21, R21, 0x800fffff, R19, 0xf8, !PT ;  /* 0x800fffff15157812 */ /* 0x000fd600078ef813 */
[----:B------:R-:W-:Y:S05]  /*1f20*/  @P1 BRA `(.L_x_60) ;  /* 0x0000000000201947 */ /* 0x000fea0003800000 */
[----:B------:R-:W-:-:S04]  /*1f30*/  LOP3.LUT R26, R13, 0x7ff00000, RZ, 0xc0, !PT ;  /* 0x7ff000000d1a7812 */ /* 0x000fc800078ec0ff */
[----:B------:R-:W-:Y:S01]  /*1f40*/  ISETP.GE.U32.AND P1, PT, R9, R26, PT ;  /* 0x0000001a0900720c */ /* 0x000fe20003f26070 */
[----:B------:R-:W-:-:S03]  /*1f50*/  IMAD.MOV.U32 R26, RZ, RZ, RZ ;  /* 0x000000ffff1a7224 */ /* 0x000fc600078e00ff */
[----:B------:R-:W-:-:S04]  /*1f60*/  SEL R25, R17, 0x63400000, !P1 ;  /* 0x6340000011197807 */ /* 0x000fc80004800000 */
[----:B------:R-:W-:-:S04]  /*1f70*/  LOP3.LUT R25, R25, 0x80000000, R19, 0xf8, !PT ;  /* 0x8000000019197812 */ /* 0x000fc800078ef813 */
[----:B------:R-:W-:-:S06]  /*1f80*/  LOP3.LUT R27, R25, 0x100000, RZ, 0xfc, !PT ;  /* 0x00100000191b7812 */ /* 0x000fcc00078efcff */
[----:B------:R-:W-:-:S10]  /*1f90*/  DFMA R20, R20, 2, -R26 ;  /* 0x400000001414782b */ /* 0x000fd4000000081a */
[----:B------:R-:W-:-:S07]  /*1fa0*/  LOP3.LUT R31, R21, 0x7ff00000, RZ, 0xc0, !PT ;  /* 0x7ff00000151f7812 */ /* 0x000fce00078ec0ff */
.L_x_60:
[----:B------:R-:W-:-:S08]  /*1fb0*/  DMUL R26, R22, R20 ;  /* 0x00000014161a7228 */ /* 0x000fd00000000000 */
[----:B------:R-:W-:-:S08]  /*1fc0*/  DFMA R28, R26, -R6, R20 ;  /* 0x800000061a1c722b */ /* 0x000fd00000000014 */
[----:B------:R-:W-:Y:S01]  /*1fd0*/  DFMA R22, R22, R28, R26 ;  /* 0x0000001c1616722b */ /* 0x000fe2000000001a */
[----:B------:R-:W-:Y:S02]  /*1fe0*/  MOV R26, R24 ;  /* 0x00000018001a7202 */ /* 0x000fe40000000f00 */
[----:B------:R-:W-:Y:S02]  /*1ff0*/  @!P0 LOP3.LUT R26, R7, 0x7ff00000, RZ, 0xc0, !PT ;  /* 0x7ff00000071a8812 */ /* 0x000fe400078ec0ff */
[----:B------:R-:W-:-:S03]  /*2000*/  IADD3 R24, PT, PT, R31, -0x1, RZ ;  /* 0xffffffff1f187810 */ /* 0x000fc60007ffe0ff */
[----:B------:R-:W-:Y:S01]  /*2010*/  VIADD R25, R26, 0xffffffff ;  /* 0xffffffff1a197836 */ /* 0x000fe20000000000 */
[----:B------:R-:W-:-:S04]  /*2020*/  ISETP.GT.U32.AND P0, PT, R24, 0x7feffffe, PT ;  /* 0x7feffffe1800780c */ /* 0x000fc80003f04070 */
[----:B------:R-:W-:-:S13]  /*2030*/  ISETP.GT.U32.OR P0, PT, R25, 0x7feffffe, P0 ;  /* 0x7feffffe1900780c */ /* 0x000fda0000704470 */
[----:B------:R-:W-:Y:S05]  /*2040*/  @P0 BRA `(.L_x_61) ;  /* 0x00000000006c0947 */ /* 0x000fea0003800000 */
[----:B------:R-:W-:-:S04]  /*2050*/  LOP3.LUT R24, R13, 0x7ff00000, RZ, 0xc0, !PT ;  /* 0x7ff000000d187812 */ /* 0x000fc800078ec0ff */
[CC--:B------:R-:W-:Y:S02]  /*2060*/  VIADDMNMX R18, R9.reuse, -R24.reuse, 0xb9600000, !PT ;  /* 0xb960000009127446 */ /* 0x0c0fe40007800918 */
[----:B------:R-:W-:Y:S02]  /*2070*/  ISETP.GE.U32.AND P0, PT, R9, R24, PT ;  /* 0x000000180900720c */ /* 0x000fe40003f06070 */
[----:B------:R-:W-:Y:S02]  /*2080*/  VIMNMX R18, PT, PT, R18, 0x46a00000, PT ;  /* 0x46a0000012127848 */ /* 0x000fe40003fe0100 */
[----:B------:R-:W-:-:S04]  /*2090*/  SEL R9, R17, 0x63400000, !P0 ;  /* 0x6340000011097807 */ /* 0x000fc80004000000 */
[----:B------:R-:W-:Y:S01]  /*20a0*/  IADD3 R9, PT, PT, -R9, R18, RZ ;  /* 0x0000001209097210 */ /* 0x000fe20007ffe1ff */
[----:B------:R-:W-:-:S03]  /*20b0*/  IMAD.MOV.U32 R18, RZ, RZ, RZ ;  /* 0x000000ffff127224 */ /* 0x000fc600078e00ff */
[----:B------:R-:W-:-:S06]  /*20c0*/  IADD3 R19, PT, PT, R9, 0x7fe00000, RZ ;  /* 0x7fe0000009137810 */ /* 0x000fcc0007ffe0ff */
[----:B------:R-:W-:-:S10]  /*20d0*/  DMUL R24, R22, R18 ;  /* 0x0000001216187228 */ /* 0x000fd40000000000 */
[----:B------:R-:W-:-:S13]  /*20e0*/  FSETP.GTU.AND P0, PT, |R25|, 1.469367938527859385e-39, PT ;  /* 0x001000001900780b */ /* 0x000fda0003f0c200 */
[----:B------:R-:W-:Y:S05]  /*20f0*/  @P0 BRA `(.L_x_62) ;  /* 0x0000000000940947 */ /* 0x000fea0003800000 */
[----:B------:R-:W-:Y:S01]  /*2100*/  DFMA R6, R22, -R6, R20 ;  /* 0x800000061606722b */ /* 0x000fe20000000014 */
[----:B------:R-:W-:-:S09]  /*2110*/  MOV R18, RZ ;  /* 0x000000ff00127202 */ /* 0x000fd20000000f00 */
[C---:B------:R-:W-:Y:S02]  /*2120*/  FSETP.NEU.AND P0, PT, R7.reuse, RZ, PT ;  /* 0x000000ff0700720b */ /* 0x040fe40003f0d000 */
[----:B------:R-:W-:-:S04]  /*2130*/  LOP3.LUT R13, R7, 0x80000000, R13, 0x48, !PT ;  /* 0x80000000070d7812 */ /* 0x000fc800078e480d */
[----:B------:R-:W-:-:S07]  /*2140*/  LOP3.LUT R19, R13, R19, RZ, 0xfc, !PT ;  /* 0x000000130d137212 */ /* 0x000fce00078efcff */
[----:B------:R-:W-:Y:S05]  /*2150*/  @!P0 BRA `(.L_x_62) ;  /* 0x00000000007c8947 */ /* 0x000fea0003800000 */
[----:B------:R-:W-:Y:S01]  /*2160*/  IADD3 R7, PT, PT, -R9, RZ, RZ ;  /* 0x000000ff09077210 */ /* 0x000fe20007ffe1ff */
[----:B------:R-:W-:Y:S01]  /*2170*/  IMAD.MOV.U32 R6, RZ, RZ, RZ ;  /* 0x000000ffff067224 */ /* 0x000fe200078e00ff */
[----:B------:R-:W-:-:S05]  /*2180*/  DMUL.RP R18, R22, R18 ;  /* 0x0000001216127228 */ /* 0x000fca0000008000 */
[----:B------:R-:W-:-:S05]  /*2190*/  DFMA R6, R24, -R6, R22 ;  /* 0x800000061806722b */ /* 0x000fca0000000016 */
[----:B------:R-:W-:Y:S02]  /*21a0*/  LOP3.LUT R13, R19, R13, RZ, 0x3c, !PT ;  /* 0x0000000d130d7212 */ /* 0x000fe400078e3cff */
[----:B------:R-:W-:-:S04]  /*21b0*/  IADD3 R6, PT, PT, -R9, -0x43300000, RZ ;  /* 0xbcd0000009067810 */ /* 0x000fc80007ffe1ff */
[----:B------:R-:W-:-:S04]  /*21c0*/  FSETP.NEU.AND P0, PT, |R7|, R6, PT ;  /* 0x000000060700720b */ /* 0x000fc80003f0d200 */
[----:B------:R-:W-:Y:S02]  /*21d0*/  FSEL R24, R18, R24, !P0 ;  /* 0x0000001812187208 */ /* 0x000fe40004000000 */
[----:B------:R-:W-:Y:S01]  /*21e0*/  FSEL R25, R13, R25, !P0 ;  /* 0x000000190d197208 */ /* 0x000fe20004000000 */
[----:B------:R-:W-:Y:S06]  /*21f0*/  BRA `(.L_x_62) ;  /* 0x0000000000547947 */ /* 0x000fec0003800000 */
.L_x_61:
[----:B------:R-:W-:-:S14]  /*2200*/  DSETP.NAN.AND P0, PT, R18, R18, PT ;  /* 0x000000121200722a */ /* 0x000fdc0003f08000 */
[----:B------:R-:W-:Y:S05]  /*2210*/  @P0 BRA `(.L_x_63) ;  /* 0x0000000000440947 */ /* 0x000fea0003800000 */
[----:B------:R-:W-:-:S14]  /*2220*/  DSETP.NAN.AND P0, PT, R12, R12, PT ;  /* 0x0000000c0c00722a */ /* 0x000fdc0003f08000 */
[----:B------:R-:W-:Y:S05]  /*2230*/  @P0 BRA `(.L_x_64) ;  /* 0x0000000000300947 */ /* 0x000fea0003800000 */
[----:B------:R-:W-:Y:S02]  /*2240*/  ISETP.NE.AND P0, PT, R31, R26, PT ;  /* 0x0000001a1f00720c */ /* 0x000fe40003f05270 */
[----:B------:R-:W-:Y:S02]  /*2250*/  MOV R24, 0x0 ;  /* 0x0000000000187802 */ /* 0x000fe40000000f00 */
[----:B------:R-:W-:-:S09]  /*2260*/  MOV R25, 0xfff80000 ;  /* 0xfff8000000197802 */ /* 0x000fd20000000f00 */
[----:B------:R-:W-:Y:S05]  /*2270*/  @!P0 BRA `(.L_x_62) ;  /* 0x0000000000348947 */ /* 0x000fea0003800000 */
[----:B------:R-:W-:Y:S02]  /*2280*/  ISETP.NE.AND P0, PT, R31, 0x7ff00000, PT ;  /* 0x7ff000001f00780c */ /* 0x000fe40003f05270 */
[----:B------:R-:W-:Y:S02]  /*2290*/  LOP3.LUT R25, R19, 0x80000000, R13, 0x48, !PT ;  /* 0x8000000013197812 */ /* 0x000fe400078e480d */
[----:B------:R-:W-:-:S13]  /*22a0*/  ISETP.EQ.OR P0, PT, R26, RZ, !P0 ;  /* 0x000000ff1a00720c */ /* 0x000fda0004702670 */
[----:B------:R-:W-:Y:S01]  /*22b0*/  @P0 LOP3.LUT R6, R25, 0x7ff00000, RZ, 0xfc, !PT ;  /* 0x7ff0000019060812 */ /* 0x000fe200078efcff */
[----:B------:R-:W-:Y:S01]  /*22c0*/  @!P0 IMAD.MOV.U32 R24, RZ, RZ, RZ ;  /* 0x000000ffff188224 */ /* 0x000fe200078e00ff */
[----:B------:R-:W-:Y:S02]  /*22d0*/  @P0 MOV R24, RZ ;  /* 0x000000ff00180202 */ /* 0x000fe40000000f00 */
[----:B------:R-:W-:Y:S01]  /*22e0*/  @P0 MOV R25, R6 ;  /* 0x0000000600190202 */ /* 0x000fe20000000f00 */
[----:B------:R-:W-:Y:S06]  /*22f0*/  BRA `(.L_x_62) ;  /* 0x0000000000147947 */ /* 0x000fec0003800000 */
.L_x_64:
[----:B------:R-:W-:Y:S01]  /*2300*/  LOP3.LUT R25, R13, 0x80000, RZ, 0xfc, !PT ;  /* 0x000800000d197812 */ /* 0x000fe200078efcff */
[----:B------:R-:W-:Y:S01]  /*2310*/  IMAD.MOV.U32 R24, RZ, RZ, R12 ;  /* 0x000000ffff187224 */ /* 0x000fe200078e000c */
[----:B------:R-:W-:Y:S06]  /*2320*/  BRA `(.L_x_62) ;  /* 0x0000000000087947 */ /* 0x000fec0003800000 */
.L_x_63:
[----:B------:R-:W-:Y:S02]  /*2330*/  LOP3.LUT R25, R19, 0x80000, RZ, 0xfc, !PT ;  /* 0x0008000013197812 */ /* 0x000fe400078efcff */
[----:B------:R-:W-:-:S07]  /*2340*/  MOV R24, R18 ;  /* 0x0000001200187202 */ /* 0x000fce0000000f00 */
.L_x_62:
[----:B------:R-:W-:Y:S01]  /*2350*/  MOV R6, R0 ;  /* 0x0000000000067202 */ /* 0x000fe20000000f00 */
[----:B------:R-:W-:-:S04]  /*2360*/  IMAD.MOV.U32 R7, RZ, RZ, 0x0 ;  /* 0x00000000ff077424 */ /* 0x000fc800078e00ff */
[----:B------:R-:W-:Y:S05]  /*2370*/  RET.REL.NODEC R6 `(_Z7scatterP6float2S0_PfS1_ifiii) ;  /* 0xffffffdc06207950 */ /* 0x000fea0003c3ffff */
        .weak           $__internal_3_$__cuda_sm20_sqrt_rn_f32_slowpath
        .type           $__internal_3_$__cuda_sm20_sqrt_rn_f32_slowpath,@function
        .size           $__internal_3_$__cuda_sm20_sqrt_rn_f32_slowpath,($__internal_4_$__cuda_sm3x_div_rn_noftz_f32_slowpath - $__internal_3_$__cuda_sm20_sqrt_rn_f32_slowpath)
$__internal_3_$__cuda_sm20_sqrt_rn_f32_slowpath:
[----:B------:R-:W-:-:S13]  /*2380*/  LOP3.LUT P0, RZ, R0, 0x7fffffff, RZ, 0xc0, !PT ;  /* 0x7fffffff00ff7812 */ /* 0x000fda000780c0ff */
[----:B------:R-:W-:Y:S01]  /*2390*/  @!P0 MOV R2, R0 ;  /* 0x0000000000028202 */ /* 0x000fe20000000f00 */
[----:B------:R-:W-:Y:S06]  /*23a0*/  @!P0 BRA `(.L_x_65) ;  /* 0x0000000000448947 */ /* 0x000fec0003800000 */
[----:B------:R-:W-:-:S13]  /*23b0*/  FSETP.GEU.FTZ.AND P0, PT, R0, RZ, PT ;  /* 0x000000ff0000720b */ /* 0x000fda0003f1e000 */
[----:B------:R-:W-:Y:S01]  /*23c0*/  @!P0 MOV R2, 0x7fffffff ;  /* 0x7fffffff00028802 */ /* 0x000fe20000000f00 */
[----:B------:R-:W-:Y:S06]  /*23d0*/  @!P0 BRA `(.L_x_65) ;  /* 0x0000000000388947 */ /* 0x000fec0003800000 */
[----:B------:R-:W-:-:S13]  /*23e0*/  FSETP.GTU.FTZ.AND P0, PT, |R0|, +INF , PT ;  /* 0x7f8000000000780b */ /* 0x000fda0003f1c200 */
[----:B------:R-:W-:Y:S01]  /*23f0*/  @P0 FADD.FTZ R2, R0, 1 ;  /* 0x3f80000000020421 */ /* 0x000fe20000010000 */
[----:B------:R-:W-:Y:S06]  /*2400*/  @P0 BRA `(.L_x_65) ;  /* 0x00000000002c0947 */ /* 0x000fec0003800000 */
[----:B------:R-:W-:-:S13]  /*2410*/  FSETP.NEU.FTZ.AND P0, PT, |R0|, +INF , PT ;  /* 0x7f8000000000780b */ /* 0x000fda0003f1d200 */
[----:B------:R-:W-:Y:S01]  /*2420*/  @!P0 IMAD.MOV.U32 R2, RZ, RZ, R0 ;  /* 0x000000ffff028224 */ /* 0x000fe200078e0000 */
[----:B------:R-:W-:Y:S06]  /*2430*/  @!P0 BRA `(.L_x_65) ;  /* 0x0000000000208947 */ /* 0x000fec0003800000 */
[----:B------:R-:W-:-:S04]  /*2440*/  FFMA R0, R0, 1.84467440737095516160e+19, RZ ;  /* 0x5f80000000007823 */ /* 0x000fc800000000ff */
[----:B------:R-:W0:Y:S02]  /*2450*/  MUFU.RSQ R3, R0 ;  /* 0x0000000000037308 */ /* 0x000e240000001400 */
[----:B0-----:R-:W-:Y:S01]  /*2460*/  FMUL.FTZ R5, R0, R3 ;  /* 0x0000000300057220 */ /* 0x001fe20000410000 */
[----:B------:R-:W-:-:S03]  /*2470*/  FMUL.FTZ R3, R3, 0.5 ;  /* 0x3f00000003037820 */ /* 0x000fc60000410000 */
[----:B------:R-:W-:-:S04]  /*2480*/  FADD.FTZ R2, -R5, -RZ ;  /* 0x800000ff05027221 */ /* 0x000fc80000010100 */
[----:B------:R-:W-:-:S04]  /*2490*/  FFMA R2, R5, R2, R0 ;  /* 0x0000000205027223 */ /* 0x000fc80000000000 */
[----:B------:R-:W-:-:S04]  /*24a0*/  FFMA R2, R2, R3, R5 ;  /* 0x0000000302027223 */ /* 0x000fc80000000005 */
[----:B------:R-:W-:-:S07]  /*24b0*/  FMUL.FTZ R2, R2, 2.3283064365386962891e-10 ;  /* 0x2f80000002027820 */ /* 0x000fce0000410000 */
.L_x_65:
[----:B------:R-:W-:Y:S01]  /*24c0*/  MOV R10, R2 ;  /* 0x00000002000a7202 */ /* 0x000fe20000000f00 */
[----:B------:R-:W-:Y:S01]  /*24d0*/  IMAD.MOV.U32 R3, RZ, RZ, 0x0 ;  /* 0x00000000ff037424 */ /* 0x000fe200078e00ff */
[----:B------:R-:W-:-:S04]  /*24e0*/  MOV R2, R4 ;  /* 0x0000000400027202 */ /* 0x000fc80000000f00 */
[----:B------:R-:W-:Y:S05]  /*24f0*/  RET.REL.NODEC R2 `(_Z7scatterP6float2S0_PfS1_ifiii) ;  /* 0xffffffd802c07950 */ /* 0x000fea0003c3ffff */
        .weak           $__internal_4_$__cuda_sm3x_div_rn_noftz_f32_slowpath
        .type           $__internal_4_$__cuda_sm3x_div_rn_noftz_f32_slowpath,@function
        .size           $__internal_4_$__cuda_sm3x_div_rn_noftz_f32_slowpath,(.L_x_192 - $__internal_4_$__cuda_sm3x_div_rn_noftz_f32_slowpath)
$__internal_4_$__cuda_sm3x_div_rn_noftz_f32_slowpath:
[--C-:B------:R-:W-:Y:S01]  /*2500*/  SHF.R.U32.HI R23, RZ, 0x17, R9.reuse ;  /* 0x00000017ff177819 */ /* 0x100fe20000011609 */
[----:B------:R-:W-:Y:S01]  /*2510*/  BSSY.RECONVERGENT B1, `(.L_x_66) ;  /* 0x0000063000017945 */ /* 0x000fe20003800200 */
[----:B------:R-:W-:Y:S01]  /*2520*/  SHF.R.U32.HI R24, RZ, 0x17, R0 ;  /* 0x00000017ff187819 */ /* 0x000fe20000011600 */
[----:B------:R-:W-:Y:S01]  /*2530*/  IMAD.MOV.U32 R27, RZ, RZ, R9 ;  /* 0x000000ffff1b7224 */ /* 0x000fe200078e0009 */
[----:B------:R-:W-:Y:S02]  /*2540*/  LOP3.LUT R23, R23, 0xff, RZ, 0xc0, !PT ;  /* 0x000000ff17177812 */ /* 0x000fe400078ec0ff */
[----:B------:R-:W-:Y:S02]  /*2550*/  LOP3.LUT R24, R24, 0xff, RZ, 0xc0, !PT ;  /* 0x000000ff18187812 */ /* 0x000fe400078ec0ff */
[----:B------:R-:W-:Y:S02]  /*2560*/  IADD3 R26, PT, PT, R23, -0x1, RZ ;  /* 0xffffffff171a7810 */ /* 0x000fe40007ffe0ff */
[----:B------:R-:W-:-:S02]  /*2570*/  IADD3 R28, PT, PT, R24, -0x1, RZ ;  /* 0xffffffff181c7810 */ /* 0x000fc40007ffe0ff */
        /* <DEDUP_REMOVED lines=22> */
[----:B------:R-:W-:Y:S01]  /*26e0*/  @P0 MOV R21, RZ ;  /* 0x000000ff00150202 */ /* 0x000fe20000000f00 */
[----:B------:R-:W-:Y:S02]  /*26f0*/  @!P0 IMAD.MOV.U32 R21, RZ, RZ, -0x40 ;  /* 0xffffffc0ff158424 */ /* 0x000fe400078e00ff */
[----:B------:R-:W-:Y:S01]  /*2700*/  @!P0 FFMA R0, R0, 1.84467440737095516160e+19, RZ ;  /* 0x5f80000000008823 */ /* 0x000fe200000000ff */
[----:B------:R-:W-:Y:S02]  /*2710*/  @!P1 FFMA R27, R9, 1.84467440737095516160e+19, RZ ;  /* 0x5f800000091b9823 */ /* 0x000fe400000000ff */
[----:B------:R-:W-:-:S07]  /*2720*/  @!P1 IADD3 R21, PT, PT, R21, 0x40, RZ ;  /* 0x0000004015159810 */ /* 0x000fce0007ffe0ff */
.L_x_67:
[----:B------:R-:W-:Y:S01]  /*2730*/  LEA R26, R23, 0xc0800000, 0x17 ;  /* 0xc0800000171a7811 */ /* 0x000fe200078eb8ff */
[----:B------:R-:W-:Y:S01]  /*2740*/  VIADD R24, R24, 0xffffff81 ;  /* 0xffffff8118187836 */ /* 0x000fe20000000000 */
[----:B------:R-:W-:Y:S02]  /*2750*/  BSSY.RECONVERGENT B2, `(.L_x_72) ;  /* 0x0000035000027945 */ /* 0x000fe40003800200 */
[----:B------:R-:W-:Y:S01]  /*2760*/  IADD3 R28, PT, PT, -R26, R27, RZ ;  /* 0x0000001b1a1c7210 */ /* 0x000fe20007ffe1ff */
[C---:B------:R-:W-:Y:S01]  /*2770*/  IMAD R0, R24.reuse, -0x800000, R0 ;  /* 0xff80000018007824 */ /* 0x040fe200078e0200 */
[----:B------:R-:W-:Y:S02]  /*2780*/  IADD3 R24, PT, PT, R24, 0x7f, -R23 ;  /* 0x0000007f18187810 */ /* 0x000fe40007ffe817 */
[----:B------:R-:W0:Y:S01]  /*2790*/  MUFU.RCP R26, R28 ;  /* 0x0000001c001a7308 */ /* 0x000e220000001000 */
[----:B------:R-:W-:Y:S01]  /*27a0*/  FADD.FTZ R27, -R28, -RZ ;  /* 0x800000ff1c1b7221 */ /* 0x000fe20000010100 */
[----:B------:R-:W-:-:S03]  /*27b0*/  IADD3 R21, PT, PT, R24, R21, RZ ;  /* 0x0000001518157210 */ /* 0x000fc60007ffe0ff */
[----:B0-----:R-:W-:-:S04]  /*27c0*/  FFMA R23, R26, R27, 1 ;  /* 0x3f8000001a177423 */ /* 0x001fc8000000001b */
[----:B------:R-:W-:-:S04]  /*27d0*/  FFMA R23, R26, R23, R26 ;  /* 0x000000171a177223 */ /* 0x000fc8000000001a */
[----:B------:R-:W-:-:S04]  /*27e0*/  FFMA R24, R0, R23, RZ ;  /* 0x0000001700187223 */ /* 0x000fc800000000ff */
[----:B------:R-:W-:-:S04]  /*27f0*/  FFMA R26, R27, R24, R0 ;  /* 0x000000181b1a7223 */ /* 0x000fc80000000000 */
[----:B------:R-:W-:-:S04]  /*2800*/  FFMA R24, R23, R26, R24 ;  /* 0x0000001a17187223 */ /* 0x000fc80000000018 */
[----:B------:R-:W-:-:S04]  /*2810*/  FFMA R27, R27, R24, R0 ;  /* 0x000000181b1b7223 */ /* 0x000fc80000000000 */
[----:B------:R-:W-:-:S05]  /*2820*/  FFMA R0, R23, R27, R24 ;  /* 0x0000001b17007223 */ /* 0x000fca0000000018 */
[----:B------:R-:W-:-:S04]  /*2830*/  SHF.R.U32.HI R26, RZ, 0x17, R0 ;  /* 0x00000017ff1a7819 */ /* 0x000fc80000011600 */
[----:B------:R-:W-:-:S04]  /*2840*/  LOP3.LUT R26, R26, 0xff, RZ, 0xc0, !PT ;  /* 0x000000ff1a1a7812 */ /* 0x000fc800078ec0ff */
[----:B------:R-:W-:-:S05]  /*2850*/  IADD3 R26, PT, PT, R26, R21, RZ ;  /* 0x000000151a1a7210 */ /* 0x000fca0007ffe0ff */
[----:B------:R-:W-:-:S05]  /*2860*/  VIADD R28, R26, 0xffffffff ;  /* 0xffffffff1a1c7836 */ /* 0x000fca0000000000 */
        /* <DEDUP_REMOVED lines=9> */
[CCC-:B------:R-:W-:Y:S01]  /*2900*/  FFMA.RP R28, R23.reuse, R27.reuse, R24.reuse ;  /* 0x0000001b171c7223 */ /* 0x1c0fe20000008018 */
[CCC-:B------:R-:W-:Y:S01]  /*2910*/  FFMA.RM R21, R23.reuse, R27.reuse, R24.reuse ;  /* 0x0000001b17157223 */ /* 0x1c0fe20000004018 */
[----:B------:R-:W-:Y:S01]  /*2920*/  FFMA.RZ R23, R23, R27, R24 ;  /* 0x0000001b17177223 */ /* 0x000fe2000000c018 */
[C---:B------:R-:W-:Y:S02]  /*2930*/  IADD3 R24, PT, PT, R26.reuse, 0x20, RZ ;  /* 0x000000201a187810 */ /* 0x040fe40007ffe0ff */
[C---:B------:R-:W-:Y:S02]  /*2940*/  ISETP.NE.AND P2, PT, R26.reuse, RZ, PT ;  /* 0x000000ff1a00720c */ /* 0x040fe40003f45270 */
[----:B------:R-:W-:Y:S02]  /*2950*/  LOP3.LUT R23, R23, 0x7fffff, RZ, 0xc0, !PT ;  /* 0x007fffff17177812 */ /* 0x000fe400078ec0ff */
[----:B------:R-:W-:Y:S02]  /*2960*/  ISETP.NE.AND P1, PT, R26, RZ, PT ;  /* 0x000000ff1a00720c */ /* 0x000fe40003f25270 */
[----:B------:R-:W-:-:S02]  /*2970*/  LOP3.LUT R23, R23, 0x800000, RZ, 0xfc, !PT ;  /* 0x0080000017177812 */ /* 0x000fc400078efcff */
[----:B------:R-:W-:Y:S02]  /*2980*/  IADD3 R26, PT, PT, -R26, RZ, RZ ;  /* 0x000000ff1a1a7210 */ /* 0x000fe40007ffe1ff */
[----:B------:R-:W-:Y:S02]  /*2990*/  SHF.L.U32 R24, R23, R24, RZ ;  /* 0x0000001817187219 */ /* 0x000fe400000006ff */
[----:B------:R-:W-:Y:S02]  /*29a0*/  FSETP.NEU.FTZ.AND P0, PT, R28, R21, PT ;  /* 0x000000151c00720b */ /* 0x000fe40003f1d000 */
[----:B------:R-:W-:Y:S02]  /*29b0*/  SEL R26, R26, RZ, P2 ;  /* 0x000000ff1a1a7207 */ /* 0x000fe40001000000 */
[----:B------:R-:W-:Y:S02]  /*29c0*/  ISETP.NE.AND P1, PT, R24, RZ, P1 ;  /* 0x000000ff1800720c */ /* 0x000fe40000f25270 */
[----:B------:R-:W-:-:S02]  /*29d0*/  SHF.R.U32.HI R26, RZ, R26, R23 ;  /* 0x0000001aff1a7219 */ /* 0x000fc40000011617 */
[----:B------:R-:W-:Y:S02]  /*29e0*/  PLOP3.LUT P0, PT, P0, P1, PT, 0xf8, 0x8f ;  /* 0x00000000008f781c */ /* 0x000fe40000703f70 */
[----:B------:R-:W-:Y:S02]  /*29f0*/  SHF.R.U32.HI R24, RZ, 0x1, R26 ;  /* 0x00000001ff187819 */ /* 0x000fe4000001161a */
[----:B------:R-:W-:-:S04]  /*2a00*/  SEL R21, RZ, 0x1, !P0 ;  /* 0x00000001ff157807 */ /* 0x000fc80004000000 */
[----:B------:R-:W-:-:S04]  /*2a10*/  LOP3.LUT R21, R21, 0x1, R24, 0xf8, !PT ;  /* 0x0000000115157812 */ /* 0x000fc800078ef818 */
[----:B------:R-:W-:-:S05]  /*2a20*/  LOP3.LUT R21, R21, R26, RZ, 0xc0, !PT ;  /* 0x0000001a15157212 */ /* 0x000fca00078ec0ff */
[----:B------:R-:W-:-:S05]  /*2a30*/  IMAD.IADD R21, R24, 0x1, R21 ;  /* 0x0000000118157824 */ /* 0x000fca00078e0215 */
[----:B------:R-:W-:Y:S01]  /*2a40*/  LOP3.LUT R0, R21, R0, RZ, 0xfc, !PT ;  /* 0x0000000015007212 */ /* 0x000fe200078efcff */
[----:B------:R-:W-:Y:S06]  /*2a50*/  BRA `(.L_x_75) ;  /* 0x0000000000107947 */ /* 0x000fec0003800000 */
.L_x_74:
[----:B------:R-:W-:-:S04]  /*2a60*/  LOP3.LUT R0, R0, 0x80000000, RZ, 0xc0, !PT ;  /* 0x8000000000007812 */ /* 0x000fc800078ec0ff */
[----:B------:R-:W-:Y:S01]  /*2a70*/  LOP3.LUT R0, R0, 0x7f800000, RZ, 0xfc, !PT ;  /* 0x7f80000000007812 */ /* 0x000fe200078efcff */
[----:B------:R-:W-:Y:S06]  /*2a80*/  BRA `(.L_x_75) ;  /* 0x0000000000047947 */ /* 0x000fec0003800000 */
.L_x_73:
[----:B------:R-:W-:-:S07]  /*2a90*/  LEA R0, R21, R0, 0x17 ;  /* 0x0000000015007211 */ /* 0x000fce00078eb8ff */
.L_x_75:
[----:B------:R-:W-:Y:S05]  /*2aa0*/  BSYNC.RECONVERGENT B2 ;  /* 0x0000000000027941 */ /* 0x000fea0003800200 */
.L_x_72:
[----:B------:R-:W-:Y:S05]  /*2ab0*/  BRA `(.L_x_76) ;  /* 0x0000000000207947 */ /* 0x000fea0003800000 */
.L_x_71:
[----:B------:R-:W-:-:S04]  /*2ac0*/  LOP3.LUT R0, R27, 0x80000000, R0, 0x48, !PT ;  /* 0x800000001b007812 */ /* 0x000fc800078e4800 */
[----:B------:R-:W-:Y:S01]  /*2ad0*/  LOP3.LUT R0, R0, 0x7f800000, RZ, 0xfc, !PT ;  /* 0x7f80000000007812 */ /* 0x000fe200078efcff */
[----:B------:R-:W-:Y:S06]  /*2ae0*/  BRA `(.L_x_76) ;  /* 0x0000000000147947 */ /* 0x000fec0003800000 */
.L_x_70:
[----:B------:R-:W-:Y:S01]  /*2af0*/  LOP3.LUT R0, R27, 0x80000000, R0, 0x48, !PT ;  /* 0x800000001b007812 */ /* 0x000fe200078e4800 */
[----:B------:R-:W-:Y:S06]  /*2b00*/  BRA `(.L_x_76) ;  /* 0x00000000000c7947 */ /* 0x000fec0003800000 */
.L_x_69:
[----:B------:R-:W0:Y:S01]  /*2b10*/  MUFU.RSQ R0, -QNAN ;  /* 0xffc0000000007908 */ /* 0x000e220000001400 */
[----:B------:R-:W-:Y:S05]  /*2b20*/  BRA `(.L_x_76) ;  /* 0x0000000000047947 */ /* 0x000fea0003800000 */
.L_x_68:
[----:B------:R-:W-:-:S07]  /*2b30*/  FADD.FTZ R0, R0, R9 ;  /* 0x0000000900007221 */ /* 0x000fce0000010000 */
.L_x_76:
[----:B------:R-:W-:Y:S05]  /*2b40*/  BSYNC.RECONVERGENT B1 ;  /* 0x0000000000017941 */ /* 0x000fea0003800200 */
.L_x_66:
[----:B------:R-:W-:-:S04]  /*2b50*/  HFMA2 R21, -RZ, RZ, 0, 0 ;  /* 0x00000000ff157431 */ /* 0x000fc800000001ff */
[----:B0-----:R-:W-:Y:S05]  /*2b60*/  RET.REL.NODEC R20 `(_Z7scatterP6float2S0_PfS1_ifiii) ;  /* 0xffffffd414247950 */ /* 0x001fea0003c3ffff */
.L_x_77:
        /* <DEDUP_REMOVED lines=9> */
.L_x_192:


//--------------------- .text._Z6gatherP6float2S0_PfS1_ifiii --------------------------
	.section	.text._Z6gatherP6float2S0_PfS1_ifiii,"ax",@progbits
	.align	128
        .global         _Z6gatherP6float2S0_PfS1_ifiii
        .type           _Z6gatherP6float2S0_PfS1_ifiii,@function
        .size           _Z6gatherP6float2S0_PfS1_ifiii,(.L_x_195 - _Z6gatherP6float2S0_PfS1_ifiii)
        .other          _Z6gatherP6float2S0_PfS1_ifiii,@"STO_CUDA_ENTRY STV_DEFAULT"
_Z6gatherP6float2S0_PfS1_ifiii:
.text._Z6gatherP6float2S0_PfS1_ifiii:
        /* <DEDUP_REMOVED lines=19> */
[----:B------:R-:W0:Y:S01]  /*0130*/  LDCU UR4, c[0x0][0x3a0] ;  /* 0x00007400ff0477ac */ /* 0x000e220008000800 */
[----:B------:R-:W1:Y:S01]  /*0140*/  LDC.64 R2, c[0x0][0x390] ;  /* 0x0000e400ff027b82 */ /* 0x000e620000000a00 */
[----:B------:R-:W-:Y:S02]  /*0150*/  IMAD R8, R8, UR10, RZ ;  /* 0x0000000a08087c24 */ /* 0x000fe4000f8e02ff */
[----:B------:R-:W-:Y:S01]  /*0160*/  IMAD.MOV.U32 R4, RZ, RZ, RZ ;  /* 0x000000ffff047224 */ /* 0x000fe200078e00ff */
[----:B------:R-:W2:Y:S02]  /*0170*/  LDCU.64 UR16, c[0x0][0x358] ;  /* 0x00006b00ff1077ac */ /* 0x000ea40008000a00 */
[----:B------:R-:W-:Y:S02]  /*0180*/  IADD3 R7, PT, PT, R5, R8, RZ ;  /* 0x0000000805077210 */ /* 0x000fe40007ffe0ff */
[----:B------:R-:W3:Y:S01]  /*0190*/  LDC.64 R10, c[0x0][0x398] ;  /* 0x0000e600ff0a7b82 */ /* 0x000ee20000000a00 */
[----:B0-----:R-:W-:-:S02]  /*01a0*/  UISETP.GE.AND UP0, UPT, UR4, URZ, UPT ;  /* 0x000000ff0400728c */ /* 0x001fc4000bf06270 */
[----:B-1----:R-:W-:-:S04]  /*01b0*/  IMAD.WIDE R2, R7, 0x4, R2 ;  /* 0x0000000407027825 */ /* 0x002fc800078e0202 */
[----:B---3--:R-:W-:-:S04]  /*01c0*/  IMAD.WIDE R10, R7, 0x4, R10 ;  /* 0x00000004070a7825 */ /* 0x008fc800078e020a */
[----:B------:R-:W-:Y:S01]  /*01d0*/  HFMA2 R7, -RZ, RZ, 0, 0 ;  /* 0x00000000ff077431 */ /* 0x000fe200000001ff */
[----:B--2---:R-:W-:Y:S06]  /*01e0*/  BRA.U !UP0, `(.L_x_78) ;  /* 0x00000019087c7547 */ /* 0x004fec000b800000 */
[----:B------:R0:W5:Y:S01]  /*01f0*/  LDG.E R21, desc[UR16][R2.64] ;  /* 0x0000001002157981 */ /* 0x000162000c1e1900 */
[----:B------:R-:W1:Y:S03]  /*0200*/  LDC R0, c[0x0][0x3a4] ;  /* 0x0000e900ff007b82 */ /* 0x000e660000000800 */
[----:B------:R0:W5:Y:S01]  /*0210*/  LDG.E R20, desc[UR16][R10.64] ;  /* 0x000000100a147981 */ /* 0x000162000c1e1900 */
[----:B-1----:R-:W-:-:S04]  /*0220*/  FMUL R0, R0, R0 ;  /* 0x0000000000007220 */ /* 0x002fc80000400000 */
[----:B------:R-:W-:Y:S01]  /*0230*/  VIADD R4, R0, 0xf3000000 ;  /* 0xf300000000047836 */ /* 0x000fe20000000000 */
[----:B------:R0:W1:Y:S04]  /*0240*/  MUFU.RSQ R7, R0 ;  /* 0x0000000000077308 */ /* 0x0000680000001400 */
[----:B------:R-:W-:-:S13]  /*0250*/  ISETP.GT.U32.AND P0, PT, R4, 0x727fffff, PT ;  /* 0x727fffff0400780c */ /* 0x000fda0003f04070 */
[----:B01----:R-:W-:Y:S05]  /*0260*/  @!P0 BRA `(.L_x_79) ;  /* 0x0000000000108947 */ /* 0x003fea0003800000 */
[----:B------:R-:W-:-:S07]  /*0270*/  MOV R4, 0x290 ;  /* 0x0000029000047802 */ /* 0x000fce0000000f00 */
[----:B-----5:R-:W-:Y:S05]  /*0280*/  CALL.REL.NOINC `($__internal_6_$__cuda_sm20_sqrt_rn_f32_slowpath) ;  /* 0x0000002000707944 */ /* 0x020fea0003c00000 */
[----:B------:R-:W-:Y:S01]  /*0290*/  MOV R2, R0 ;  /* 0x0000000000027202 */ /* 0x000fe20000000f00 */
[----:B------:R-:W-:Y:S06]  /*02a0*/  BRA `(.L_x_80) ;  /* 0x0000000000107947 */ /* 0x000fec0003800000 */
.L_x_79:
[----:B------:R-:W-:Y:S01]  /*02b0*/  FMUL.FTZ R3, R0, R7 ;  /* 0x0000000700037220 */ /* 0x000fe20000410000 */
[----:B------:R-:W-:-:S03]  /*02c0*/  FMUL.FTZ R2, R7, 0.5 ;  /* 0x3f00000007027820 */ /* 0x000fc60000410000 */
[----:B------:R-:W-:-:S04]  /*02d0*/  FFMA R0, -R3, R3, R0 ;  /* 0x0000000303007223 */ /* 0x000fc80000000100 */
[----:B------:R-:W-:-:S07]  /*02e0*/  FFMA R2, R0, R2, R3 ;  /* 0x0000000200027223 */ /* 0x000fce0000000003 */
.L_x_80:
[----:B------:R-:W0:Y:S01]  /*02f0*/  F2F.F64.F32 R2, R2 ;  /* 0x0000000200027310 */ /* 0x000e220000201800 */
[----:B------:R-:W-:Y:S01]  /*0300*/  IMAD.MOV.U32 R10, RZ, RZ, 0x1 ;  /* 0x00000001ff0a7424 */ /* 0x000fe200078e00ff */
        /* <DEDUP_REMOVED lines=11> */
[----:B------:R-:W-:Y:S02]  /*03c0*/  R2UR UR7, R15 ;  /* 0x000000000f0772ca */ /* 0x000fe400000e0000 */
[----:B------:R-:W-:-:S11]  /*03d0*/  R2UR UR6, R14 ;  /* 0x000000000e0672ca */ /* 0x000fd600000e0000 */
[----:B------:R-:W-:-:S05]  /*03e0*/  FFMA R0, RZ, R3, UR7 ;  /* 0x00000007ff007e23 */ /* 0x000fca0008000003 */
[----:B------:R-:W-:-:S13]  /*03f0*/  FSETP.GT.AND P0, PT, |R0|, 1.469367938527859385e-39, PT ;  /* 0x001000000000780b */ /* 0x000fda0003f04200 */
[----:B------:R-:W-:Y:S05]  /*0400*/  @P0 BRA `(.L_x_81) ;  /* 0x00000000001c0947 */ /* 0x000fea0003800000 */
[----:B------:R-:W-:Y:S01]  /*0410*/  MOV R13, R3 ;  /* 0x00000003000d7202 */ /* 0x000fe20000000f00 */
[----:B------:R-:W-:Y:S01]  /*0420*/  IMAD.MOV.U32 R4, RZ, RZ, 0x54442d18 ;  /* 0x54442d18ff047424 */ /* 0x000fe200078e00ff */
[----:B------:R-:W-:Y:S02]  /*0430*/  MOV R7, 0x400921fb ;  /* 0x400921fb00077802 */ /* 0x000fe40000000f00 */
[----:B------:R-:W-:-:S07]  /*0440*/  MOV R0, 0x460 ;  /* 0x0000046000007802 */ /* 0x000fce0000000f00 */
[----:B-----5:R-:W-:Y:S05]  /*0450*/  CALL.REL.NOINC `($__internal_5_$__cuda_sm20_div_rn_f64_full) ;  /* 0x0000001800807944 */ /* 0x020fea0003c00000 */
[----:B------:R-:W-:Y:S01]  /*0460*/  UMOV UR6, UR4 ;  /* 0x0000000400067c82 */ /* 0x000fe20008000000 */
[----:B------:R-:W-:-:S05]  /*0470*/  UMOV UR7, UR5 ;  /* 0x0000000500077c82 */ /* 0x000fca0008000000 */
.L_x_81:
        /* <DEDUP_REMOVED lines=14> */
[----:B------:R-:W-:Y:S02]  /*0560*/  R2UR UR9, R15 ;  /* 0x000000000f0972ca */ /* 0x000fe400000e0000 */
[----:B------:R-:W-:-:S11]  /*0570*/  R2UR UR8, R14 ;  /* 0x000000000e0872ca */ /* 0x000fd600000e0000 */
[----:B------:R-:W-:-:S05]  /*0580*/  FFMA R0, RZ, R11, UR9 ;  /* 0x00000009ff007e23 */ /* 0x000fca000800000b */
[----:B------:R-:W-:-:S13]  /*0590*/  FSETP.GT.AND P0, PT, |R0|, 1.469367938527859385e-39, PT ;  /* 0x001000000000780b */ /* 0x000fda0003f04200 */
[----:B------:R-:W-:Y:S05]  /*05a0*/  @P0 BRA `(.L_x_82) ;  /* 0x0000000000200947 */ /* 0x000fea0003800000 */
[----:B------:R-:W-:Y:S01]  /*05b0*/  MOV R4, 0xc9be45de ;  /* 0xc9be45de00047802 */ /* 0x000fe20000000f00 */
[----:B------:R-:W-:Y:S01]  /*05c0*/  IMAD.MOV.U32 R7, RZ, RZ, -0x3fdc42c4 ;  /* 0xc023bd3cff077424 */ /* 0x000fe200078e00ff */
[----:B------:R-:W-:Y:S01]  /*05d0*/  MOV R2, R10 ;  /* 0x0000000a00027202 */ /* 0x000fe20000000f00 */
[----:B------:R-:W-:Y:S01]  /*05e0*/  IMAD.MOV.U32 R13, RZ, RZ, R11 ;  /* 0x000000ffff0d7224 */ /* 0x000fe200078e000b */
[----:B------:R-:W-:-:S07]  /*05f0*/  MOV R0, 0x610 ;  /* 0x0000061000007802 */ /* 0x000fce0000000f00 */
[----:B-----5:R-:W-:Y:S05]  /*0600*/  CALL.REL.NOINC `($__internal_5_$__cuda_sm20_div_rn_f64_full) ;  /* 0x0000001800147944 */ /* 0x020fea0003c00000 */
[----:B------:R-:W-:Y:S01]  /*0610*/  UMOV UR8, UR4 ;  /* 0x0000000400087c82 */ /* 0x000fe20008000000 */
[----:B------:R-:W-:-:S05]  /*0620*/  UMOV UR9, UR5 ;  /* 0x0000000500097c82 */ /* 0x000fca0008000000 */
.L_x_82:
        /* <DEDUP_REMOVED lines=19> */
[----:B------:R-:W-:Y:S01]  /*0760*/  IMAD.MOV.U32 R4, RZ, RZ, -0x3641ba22 ;  /* 0xc9be45deff047424 */ /* 0x000fe200078e00ff */
[----:B------:R-:W-:Y:S02]  /*0770*/  MOV R7, 0x4023bd3c ;  /* 0x4023bd3c00077802 */ /* 0x000fe40000000f00 */
[----:B------:R-:W-:-:S07]  /*0780*/  MOV R0, 0x7a0 ;  /* 0x000007a000007802 */ /* 0x000fce0000000f00 */
[----:B-----5:R-:W-:Y:S05]  /*0790*/  CALL.REL.NOINC `($__internal_5_$__cuda_sm20_div_rn_f64_full) ;  /* 0x0000001400b07944 */ /* 0x020fea0003c00000 */
[----:B------:R-:W-:Y:S01]  /*07a0*/  IMAD.U32 R2, RZ, RZ, UR4 ;  /* 0x00000004ff027e24 */ /* 0x000fe2000f8e00ff */
[----:B------:R-:W-:-:S07]  /*07b0*/  MOV R3, UR5 ;  /* 0x0000000500037c02 */ /* 0x000fce0008000f00 */
.L_x_83:
[----:B------:R-:W0:Y:S01]  /*07c0*/  LDCU UR4, c[0x0][0x3a8] ;  /* 0x00007500ff0477ac */ /* 0x000e220008000800 */
[----:B------:R-:W1:Y:S01]  /*07d0*/  LDC R11, c[0x0][0x3a0] ;  /* 0x0000e800ff0b7b82 */ /* 0x000e620000000800 */
[----:B------:R-:W-:Y:S01]  /*07e0*/  MOV R4, RZ ;  /* 0x000000ff00047202 */ /* 0x000fe20000000f00 */
[----:B------:R-:W-:Y:S02]  /*07f0*/  UISETP.LT.AND UP0, UPT, URZ, UR12, UPT ;  /* 0x0000000cff00728c */ /* 0x000fe4000bf01270 */
[----:B------:R-:W-:Y:S02]  /*0800*/  ULEA UR10, UR10, UR12, 0x1 ;  /* 0x0000000c0a0a7291 */ /* 0x000fe4000f8e08ff */
[----:B------:R-:W-:Y:S02]  /*0810*/  USEL UR14, URZ, UR12, !UP0 ;  /* 0x0000000cff0e7287 */ /* 0x000fe4000c000000 */
[----:B0-----:R-:W-:-:S06]  /*0820*/  USHF.L.U32 UR5, UR4, 0x1, URZ ;  /* 0x0000000104057899 */ /* 0x001fcc00080006ff */
[----:B------:R-:W-:Y:S02]  /*0830*/  I2FP.F32.S32 R0, UR5 ;  /* 0x0000000500007c45 */ /* 0x000fe40008201400 */
[----:B-1----:R-:W-:Y:S01]  /*0840*/  I2FP.F32.U32 R7, R11 ;  /* 0x0000000b00077245 */ /* 0x002fe20000201000 */
[----:B------:R-:W-:Y:S01]  /*0850*/  VIADD R11, R11, UR4 ;  /* 0x000000040b0b7c36 */ /* 0x000fe20008000000 */
[----:B------:R-:W-:Y:S01]  /*0860*/  R2UR UR13, R0 ;  /* 0x00000000000d72ca */ /* 0x000fe200000e0000 */
[----:B------:R-:W-:-:S12]  /*0870*/  UMOV UR4, URZ ;  /* 0x000000ff00047c82 */ /* 0x000fd80008000000 */
[----:B-----5:R-:W-:Y:S01]  /*0880*/  FMUL R0, R20, UR13 ;  /* 0x0000000d14007c20 */ /* 0x020fe20008400000 */
[----:B------:R-:W-:-:S04]  /*0890*/  FMUL R9, R21, UR13 ;  /* 0x0000000d15097c20 */ /* 0x000fc80008400000 */
[----:B------:R-:W0:Y:S08]  /*08a0*/  FRND.FLOOR R12, R9 ;  /* 0x00000009000c7307 */ /* 0x000e300000205000 */
[----:B------:R-:W1:Y:S01]  /*08b0*/  FRND.FLOOR R0, R0 ;  /* 0x0000000000007307 */ /* 0x000e620000205000 */
[----:B0-----:R-:W-:Y:S01]  /*08c0*/  FADD R12, -R7, R12 ;  /* 0x0000000c070c7221 */ /* 0x001fe20000000100 */
[----:B-1----:R-:W-:Y:S01]  /*08d0*/  FADD R13, R0, -R7 ;  /* 0x80000007000d7221 */ /* 0x002fe20000000000 */
[----:B------:R-:W-:-:S07]  /*08e0*/  IMAD.MOV.U32 R7, RZ, RZ, RZ ;  /* 0x000000ffff077224 */ /* 0x000fce00078e00ff */
.L_x_103:
[----:B------:R-:W-:Y:S01]  /*08f0*/  I2FP.F32.U32 R0, UR4 ;  /* 0x0000000400007c45 */ /* 0x000fe20008201000 */
[----:B------:R-:W0:Y:S01]  /*0900*/  MUFU.RCP R10, UR13 ;  /* 0x0000000d000a7d08 */ /* 0x000e220008001000 */
[----:B------:R-:W-:Y:S01]  /*0910*/  MOV R15, UR13 ;  /* 0x0000000d000f7c02 */ /* 0x000fe20008000f00 */
[----:B------:R-:W-:Y:S02]  /*0920*/  BSSY.RECONVERGENT B0, `(.L_x_84) ;  /* 0x000000f000007945 */ /* 0x000fe40003800200 */
[----:B------:R-:W-:-:S04]  /*0930*/  FADD R0, R0, R13 ;  /* 0x0000000d00007221 */ /* 0x000fc80000000000 */
[----:B------:R-:W1:Y:S01]  /*0940*/  F2I.TRUNC.NTZ R9, R0 ;  /* 0x0000000000097305 */ /* 0x000e62000020f100 */
[----:B0-----:R-:W-:-:S04]  /*0950*/  FFMA R15, R10, -R15, 1 ;  /* 0x3f8000000a0f7423 */ /* 0x001fc8000000080f */
[----:B------:R-:W-:Y:S01]  /*0960*/  FFMA R10, R10, R15, R10 ;  /* 0x0000000f0a0a7223 */ /* 0x000fe2000000000a */
[----:B-1----:R-:W-:-:S04]  /*0970*/  I2FP.F32.S32 R27, R9 ;  /* 0x00000009001b7245 */ /* 0x002fc80000201400 */
[----:B------:R-:W0:Y:S01]  /*0980*/  FCHK P0, R27, UR13 ;  /* 0x0000000d1b007d02 */ /* 0x000e220008000000 */
[----:B------:R-:W-:-:S04]  /*0990*/  FFMA R14, R27, R10, RZ ;  /* 0x0000000a1b0e7223 */ /* 0x000fc800000000ff */
[----:B------:R-:W-:-:S04]  /*09a0*/  FFMA R15, R14, -UR13, R27 ;  /* 0x8000000d0e0f7c23 */ /* 0x000fc8000800001b */
[----:B------:R-:W-:Y:S01]  /*09b0*/  FFMA R15, R10, R15, R14 ;  /* 0x0000000f0a0f7223 */ /* 0x000fe2000000000e */
[----:B0-----:R-:W-:Y:S06]  /*09c0*/  @!P0 BRA `(.L_x_85) ;  /* 0x0000000000108947 */ /* 0x001fec0003800000 */
[----:B------:R-:W-:Y:S01]  /*09d0*/  IMAD.U32 R25, RZ, RZ, UR13 ;  /* 0x0000000dff197e24 */ /* 0x000fe2000f8e00ff */
[----:B------:R-:W-:-:S07]  /*09e0*/  MOV R18, 0xa00 ;  /* 0x00000a0000127802 */ /* 0x000fce0000000f00 */
[----:B------:R-:W-:Y:S05]  /*09f0*/  CALL.REL.NOINC `($__internal_7_$__cuda_sm3x_div_rn_noftz_f32_slowpath) ;  /* 0x0000001800f47944 */ /* 0x000fea0003c00000 */
[----:B------:R-:W-:-:S07]  /*0a00*/  MOV R15, R0 ;  /* 0x00000000000f7202 */ /* 0x000fce0000000f00 */
.L_x_85:
[----:B------:R-:W-:Y:S05]  /*0a10*/  BSYNC.RECONVERGENT B0 ;  /* 0x0000000000007941 */ /* 0x000fea0003800200 */
.L_x_84:
[----:B------:R-:W-:Y:S01]  /*0a20*/  FADD R15, -R20, R15 ;  /* 0x0000000f140f7221 */ /* 0x000fe20000000100 */
[----:B------:R-:W-:Y:S01]  /*0a30*/  UISETP.GE.AND UP0, UPT, UR12, 0x3, UPT ;  /* 0x000000030c00788c */ /* 0x000fe2000bf06270 */
[--C-:B------:R-:W-:Y:S01]  /*0a40*/  IMAD R10, R6, UR10, R11.reuse ;  /* 0x0000000a060a7c24 */ /* 0x100fe2000f8e020b */
[----:B------:R-:W-:Y:S01]  /*0a50*/  UMOV UR5, URZ ;  /* 0x000000ff00057c82 */ /* 0x000fe20008000000 */
[----:B------:R-:W-:Y:S02]  /*0a60*/  FMUL R0, R15, R15 ;  /* 0x0000000f0f007220 */ /* 0x000fe40000400000 */
[----:B------:R-:W-:Y:S02]  /*0a70*/  IMAD.IADD R10, R9, 0x1, R10 ;  /* 0x00000001090a7824 */ /* 0x000fe400078e020a */
[----:B------:R-:W0:Y:S02]  /*0a80*/  F2F.F64.F32 R14, R0 ;  /* 0x00000000000e7310 */ /* 0x000e240000201800 */
[----:B------:R-:W-:Y:S01]  /*0a90*/  IMAD R10, R10, UR10, R11 ;  /* 0x0000000a0a0a7c24 */ /* 0x000fe2000f8e020b */
[----:B0-----:R-:W-:Y:S01]  /*0aa0*/  DMUL R14, R14, R2 ;  /* 0x000000020e0e7228 */ /* 0x001fe20000000000 */
[----:B------:R-:W-:Y:S10]  /*0ab0*/  BRA.U !UP0, `(.L_x_86) ;  /* 0x00000009086c7547 */ /* 0x000ff4000b800000 */
[----:B------:R-:W0:Y:S01]  /*0ac0*/  LDC.64 R16, c[0x0][0x388] ;  /* 0x0000e200ff107b82 */ /* 0x000e220000000a00 */
[----:B------:R-:W-:-:S05]  /*0ad0*/  UMOV UR5, URZ ;  /* 0x000000ff00057c82 */ /* 0x000fca0008000000 */
.L_x_95:
[----:B------:R-:W-:Y:S01]  /*0ae0*/  I2FP.F32.U32 R9, UR5 ;  /* 0x0000000500097c45 */ /* 0x000fe20008201000 */
[----:B------:R-:W1:Y:S01]  /*0af0*/  MUFU.RCP R0, UR13 ;  /* 0x0000000d00007d08 */ /* 0x000e620008001000 */
[----:B------:R-:W-:Y:S01]  /*0b00*/  MOV R19, UR13 ;  /* 0x0000000d00137c02 */ /* 0x000fe20008000f00 */
[----:B------:R-:W-:Y:S02]  /*0b10*/  BSSY.RECONVERGENT B0, `(.L_x_87) ;  /* 0x000000e000007945 */ /* 0x000fe40003800200 */
[----:B------:R-:W-:-:S06]  /*0b20*/  FADD R9, R9, R12 ;  /* 0x0000000c09097221 */ /* 0x000fcc0000000000 */
[----:B------:R-:W2:Y:S01]  /*0b30*/  F2I.TRUNC.NTZ R9, R9 ;  /* 0x0000000900097305 */ /* 0x000ea2000020f100 */
[----:B-1----:R-:W-:-:S04]  /*0b40*/  FFMA R19, R0, -R19, 1 ;  /* 0x3f80000000137423 */ /* 0x002fc80000000813 */
[----:B------:R-:W-:Y:S01]  /*0b50*/  FFMA R0, R0, R19, R0 ;  /* 0x0000001300007223 */ /* 0x000fe20000000000 */
[----:B--2---:R-:W-:-:S04]  /*0b60*/  I2FP.F32.S32 R27, R9 ;  /* 0x00000009001b7245 */ /* 0x004fc80000201400 */
[----:B------:R-:W1:Y:S01]  /*0b70*/  FCHK P0, R27, UR13 ;  /* 0x0000000d1b007d02 */ /* 0x000e620008000000 */
[----:B------:R-:W-:-:S04]  /*0b80*/  FFMA R19, R0, R27, RZ ;  /* 0x0000001b00137223 */ /* 0x000fc800000000ff */
[----:B------:R-:W-:-:S04]  /*0b90*/  FFMA R18, R19, -UR13, R27 ;  /* 0x8000000d13127c23 */ /* 0x000fc8000800001b */
[----:B------:R-:W-:Y:S01]  /*0ba0*/  FFMA R0, R0, R18, R19 ;  /* 0x0000001200007223 */ /* 0x000fe20000000013 */
[----:B-1----:R-:W-:Y:S06]  /*0bb0*/  @!P0 BRA `(.L_x_88) ;  /* 0x00000000000c8947 */ /* 0x002fec0003800000 */
[----:B------:R-:W-:Y:S01]  /*0bc0*/  IMAD.U32 R25, RZ, RZ, UR13 ;  /* 0x0000000dff197e24 */ /* 0x000fe2000f8e00ff */
[----:B------:R-:W-:-:S07]  /*0bd0*/  MOV R18, 0xbf0 ;  /* 0x00000bf000127802 */ /* 0x000fce0000000f00 */
[----:B0-----:R-:W-:Y:S05]  /*0be0*/  CALL.REL.NOINC `($__internal_7_$__cuda_sm3x_div_rn_noftz_f32_slowpath) ;  /* 0x0000001800787944 */ /* 0x001fea0003c00000 */
.L_x_88:
[----:B------:R-:W-:Y:S05]  /*0bf0*/  BSYNC.RECONVERGENT B0 ;  /* 0x0000000000007941 */ /* 0x000fea0003800200 */
.L_x_87:
[----:B------:R-:W-:-:S05]  /*0c00*/  IADD3 R19, PT, PT, R10, R9, RZ ;  /* 0x000000090a137210 */ /* 0x000fca0007ffe0ff */
[----:B0-----:R-:W-:-:S06]  /*0c10*/  IMAD.WIDE R18, R19, 0x8, R16 ;  /* 0x0000000813127825 */ /* 0x001fcc00078e0210 */
[----:B------:R-:W2:Y:S01]  /*0c20*/  LDG.E.64 R18, desc[UR16][R18.64] ;  /* 0x0000001012127981 */ /* 0x000ea2000c1e1b00 */
[----:B------:R-:W-:Y:S01]  /*0c30*/  FADD R0, -R21, R0 ;  /* 0x0000000015007221 */ /* 0x000fe20000000100 */
[----:B------:R-:W-:Y:S01]  /*0c40*/  UIADD3 UR11, UPT, UPT, UR5, 0x1, URZ ;  /* 0x00000001050b7890 */ /* 0x000fe2000fffe0ff */
[----:B------:R-:W-:Y:S02]  /*0c50*/  BSSY.RECONVERGENT B0, `(.L_x_89) ;  /* 0x000001f000007945 */ /* 0x000fe40003800200 */
[----:B------:R-:W-:Y:S02]  /*0c60*/  FMUL R9, R0, R0 ;  /* 0x0000000000097220 */ /* 0x000fe40000400000 */
[----:B------:R-:W-:Y:S01]  /*0c70*/  MUFU.RCP R0, UR13 ;  /* 0x0000000d00007d08 */ /* 0x000fe20008001000 */
[----:B------:R-:W-:-:S07]  /*0c80*/  I2FP.F32.U32 R27, UR11 ;  /* 0x0000000b001b7c45 */ /* 0x000fce0008201000 */
[----:B------:R0:W1:Y:S02]  /*0c90*/  F2F.F64.F32 R24, R9 ;  /* 0x0000000900187310 */ /* 0x0000640000201800 */
[----:B0-----:R-:W-:-:S06]  /*0ca0*/  FADD R9, R27, R12 ;  /* 0x0000000c1b097221 */ /* 0x001fcc0000000000 */
[----:B------:R-:W0:Y:S01]  /*0cb0*/  F2I.TRUNC.NTZ R9, R9 ;  /* 0x0000000900097305 */ /* 0x000e22000020f100 */
[----:B-1----:R-:W-:-:S10]  /*0cc0*/  DFMA R24, R24, UR8, -R14 ;  /* 0x0000000818187c2b */ /* 0x002fd4000800080e */
[----:B------:R1:W3:Y:S01]  /*0cd0*/  F2F.F32.F64 R24, R24 ;  /* 0x0000001800187310 */ /* 0x0002e20000301000 */
[----:B0-----:R-:W-:Y:S01]  /*0ce0*/  I2FP.F32.S32 R27, R9 ;  /* 0x00000009001b7245 */ /* 0x001fe20000201400 */
[----:B-1----:R-:W-:-:S04]  /*0cf0*/  IMAD.U32 R25, RZ, RZ, UR13 ;  /* 0x0000000dff197e24 */ /* 0x002fc8000f8e00ff */
[----:B------:R-:W-:Y:S01]  /*0d00*/  FFMA R25, R0, -R25, 1 ;  /* 0x3f80000000197423 */ /* 0x000fe20000000819 */
[----:B---3--:R-:W-:-:S03]  /*0d10*/  FMUL R26, R24, 1.4426950216293334961 ;  /* 0x3fb8aa3b181a7820 */ /* 0x008fc60000400000 */
[----:B------:R-:W-:Y:S02]  /*0d20*/  FFMA R0, R0, R25, R0 ;  /* 0x0000001900007223 */ /* 0x000fe40000000000 */
[----:B------:R-:W-:Y:S02]  /*0d30*/  FSETP.GEU.AND P0, PT, R26, -126, PT ;  /* 0xc2fc00001a00780b */ /* 0x000fe40003f0e000 */
[----:B------:R-:W-:-:S04]  /*0d40*/  FFMA R24, R0, R27, RZ ;  /* 0x0000001b00187223 */ /* 0x000fc800000000ff */
[----:B------:R-:W-:-:S04]  /*0d50*/  FFMA R25, R24, -UR13, R27 ;  /* 0x8000000d18197c23 */ /* 0x000fc8000800001b */
[----:B------:R-:W-:-:S03]  /*0d60*/  FFMA R0, R0, R25, R24 ;  /* 0x0000001900007223 */ /* 0x000fc60000000018 */
[----:B------:R-:W-:-:S04]  /*0d70*/  @!P0 FMUL R26, R26, 0.5 ;  /* 0x3f0000001a1a8820 */ /* 0x000fc80000400000 */
[----:B------:R-:W0:Y:S02]  /*0d80*/  MUFU.EX2 R28, R26 ;  /* 0x0000001a001c7308 */ /* 0x000e240000000800 */
[----:B0-----:R-:W-:-:S06]  /*0d90*/  @!P0 FMUL R28, R28, R28 ;  /* 0x0000001c1c1c8220 */ /* 0x001fcc0000400000 */
[----:B------:R-:W0:Y:S08]  /*0da0*/  FCHK P0, R27, UR13 ;  /* 0x0000000d1b007d02 */ /* 0x000e300008000000 */
[----:B------:R-:W1:Y:S02]  /*0db0*/  F2F.F64.F32 R22, R28 ;  /* 0x0000001c00167310 */ /* 0x000e640000201800 */
[----:B-1----:R-:W-:-:S10]  /*0dc0*/  DMUL R22, R22, UR6 ;  /* 0x0000000616167c28 */ /* 0x002fd40008000000 */
[----:B------:R-:W2:Y:S02]  /*0dd0*/  F2F.F32.F64 R22, R22 ;  /* 0x0000001600167310 */ /* 0x000ea40000301000 */
[C---:B--2---:R-:W-:Y:S01]  /*0de0*/  FFMA R7, R22.reuse, R18, R7 ;  /* 0x0000001216077223 */ /* 0x044fe20000000007 */
[----:B------:R-:W-:Y:S01]  /*0df0*/  FFMA R4, R22, R19, R4 ;  /* 0x0000001316047223 */ /* 0x000fe20000000004 */
[----:B0-----:R-:W-:Y:S06]  /*0e00*/  @!P0 BRA `(.L_x_90) ;  /* 0x00000000000c8947 */ /* 0x001fec0003800000 */
[----:B------:R-:W-:Y:S02]  /*0e10*/  MOV R25, UR13 ;  /* 0x0000000d00197c02 */ /* 0x000fe40008000f00 */
[----:B------:R-:W-:-:S07]  /*0e20*/  MOV R18, 0xe40 ;  /* 0x00000e4000127802 */ /* 0x000fce0000000f00 */
[----:B------:R-:W-:Y:S05]  /*0e30*/  CALL.REL.NOINC `($__internal_7_$__cuda_sm3x_div_rn_noftz_f32_slowpath) ;  /* 0x0000001400e47944 */ /* 0x000fea0003c00000 */
.L_x_90:
[----:B------:R-:W-:Y:S05]  /*0e40*/  BSYNC.RECONVERGENT B0 ;  /* 0x0000000000007941 */ /* 0x000fea0003800200 */
.L_x_89:
[----:B------:R-:W-:-:S04]  /*0e50*/  IMAD.IADD R19, R10, 0x1, R9 ;  /* 0x000000010a137824 */ /* 0x000fc800078e0209 */
[----:B------:R-:W-:-:S06]  /*0e60*/  IMAD.WIDE R18, R19, 0x8, R16 ;  /* 0x0000000813127825 */ /* 0x000fcc00078e0210 */
        /* <DEDUP_REMOVED lines=12> */
[----:B0-----:R-:W-:Y:S02]  /*0f30*/  I2FP.F32.S32 R27, R9 ;  /* 0x00000009001b7245 */ /* 0x001fe40000201400 */
[----:B-1----:R-:W-:Y:S01]  /*0f40*/  MOV R25, UR13 ;  /* 0x0000000d00197c02 */ /* 0x002fe20008000f00 */
[----:B---3--:R-:W-:-:S04]  /*0f50*/  FMUL R26, R24, 1.4426950216293334961 ;  /* 0x3fb8aa3b181a7820 */ /* 0x008fc80000400000 */
[----:B------:R-:W-:Y:S01]  /*0f60*/  FFMA R25, R0, -R25, 1 ;  /* 0x3f80000000197423 */ /* 0x000fe20000000819 */
[----:B------:R-:W-:-:S03]  /*0f70*/  FSETP.GEU.AND P0, PT, R26, -126, PT ;  /* 0xc2fc00001a00780b */ /* 0x000fc60003f0e000 */
[----:B------:R-:W-:-:S04]  /*0f80*/  FFMA R0, R0, R25, R0 ;  /* 0x0000001900007223 */ /* 0x000fc80000000000 */
[----:B------:R-:W-:-:S04]  /*0f90*/  FFMA R24, R0, R27, RZ ;  /* 0x0000001b00187223 */ /* 0x000fc800000000ff */
[----:B------:R-:W-:Y:S02]  /*0fa0*/  FFMA R25, R24, -UR13, R27 ;  /* 0x8000000d18197c23 */ /* 0x000fe4000800001b */
[----:B------:R-:W-:Y:S02]  /*0fb0*/  @!P0 FMUL R26, R26, 0.5 ;  /* 0x3f0000001a1a8820 */ /* 0x000fe40000400000 */
[----:B------:R-:W-:Y:S02]  /*0fc0*/  FFMA R0, R0, R25, R24 ;  /* 0x0000001900007223 */ /* 0x000fe40000000018 */
        /* <DEDUP_REMOVED lines=9> */
[----:B------:R-:W-:Y:S01]  /*1060*/  IMAD.U32 R25, RZ, RZ, UR13 ;  /* 0x0000000dff197e24 */ /* 0x000fe2000f8e00ff */
[----:B------:R-:W-:-:S07]  /*1070*/  MOV R18, 0x1090 ;  /* 0x0000109000127802 */ /* 0x000fce0000000f00 */
[----:B------:R-:W-:Y:S05]  /*1080*/  CALL.REL.NOINC `($__internal_7_$__cuda_sm3x_div_rn_noftz_f32_slowpath) ;  /* 0x0000001400507944 */ /* 0x000fea0003c00000 */
.L_x_92:
[----:B------:R-:W-:Y:S05]  /*1090*/  BSYNC.RECONVERGENT B0 ;  /* 0x0000000000007941 */ /* 0x000fea0003800200 */
.L_x_91:
[----:B------:R-:W-:-:S05]  /*10a0*/  IADD3 R19, PT, PT, R10, R9, RZ ;  /* 0x000000090a137210 */ /* 0x000fca0007ffe0ff */
        /* <DEDUP_REMOVED lines=35> */
.L_x_94:
[----:B------:R-:W-:Y:S05]  /*12e0*/  BSYNC.RECONVERGENT B0 ;  /* 0x0000000000007941 */ /* 0x000fea0003800200 */
.L_x_93:
[----:B------:R-:W-:-:S04]  /*12f0*/  IMAD.IADD R19, R10, 0x1, R9 ;  /* 0x000000010a137824 */ /* 0x000fc800078e0209 */
[----:B------:R-:W-:-:S06]  /*1300*/  IMAD.WIDE R18, R19, 0x8, R16 ;  /* 0x0000000813127825 */ /* 0x000fcc00078e0210 */
[----:B------:R-:W2:Y:S01]  /*1310*/  LDG.E.64 R18, desc[UR16][R18.64] ;  /* 0x0000001012127981 */ /* 0x000ea2000c1e1b00 */
[----:B------:R-:W-:Y:S01]  /*1320*/  FADD R0, -R21, R0 ;  /* 0x0000000015007221 */ /* 0x000fe20000000100 */
[----:B------:R-:W-:Y:S02]  /*1330*/  UIADD3 UR11, UPT, UPT, UR14, 0x1, URZ ;  /* 0x000000010e0b7890 */ /* 0x000fe4000fffe0ff */
[----:B------:R-:W-:Y:S01]  /*1340*/  UIADD3 UR5, UPT, UPT, UR5, 0x4, URZ ;  /* 0x0000000405057890 */ /* 0x000fe2000fffe0ff */
[----:B------:R-:W-:Y:S01]  /*1350*/  FMUL R0, R0, R0 ;  /* 0x0000000000007220 */ /* 0x000fe20000400000 */
[----:B------:R-:W-:-:S03]  /*1360*/  ULOP3.LUT UR11, UR11, 0x7ffffffc, URZ, 0xc0, !UPT ;  /* 0x7ffffffc0b0b7892 */ /* 0x000fc6000f8ec0ff */
[----:B------:R-:W0:Y:S01]  /*1370*/  F2F.F64.F32 R24, R0 ;  /* 0x0000000000187310 */ /* 0x000e220000201800 */
[----:B------:R-:W-:Y:S01]  /*1380*/  UISETP.NE.AND UP0, UPT, UR5, UR11, UPT ;  /* 0x0000000b0500728c */ /* 0x000fe2000bf05270 */
[----:B0-----:R-:W-:-:S10]  /*1390*/  DFMA R24, R24, UR8, -R14 ;  /* 0x0000000818187c2b */ /* 0x001fd4000800080e */
[----:B------:R-:W0:Y:S02]  /*13a0*/  F2F.F32.F64 R24, R24 ;  /* 0x0000001800187310 */ /* 0x000e240000301000 */
[----:B0-----:R-:W-:-:S05]  /*13b0*/  FMUL R9, R24, 1.4426950216293334961 ;  /* 0x3fb8aa3b18097820 */ /* 0x001fca0000400000 */
[----:B------:R-:W-:-:S13]  /*13c0*/  FSETP.GEU.AND P0, PT, R9, -126, PT ;  /* 0xc2fc00000900780b */ /* 0x000fda0003f0e000 */
[----:B------:R-:W-:-:S04]  /*13d0*/  @!P0 FMUL R9, R9, 0.5 ;  /* 0x3f00000009098820 */ /* 0x000fc80000400000 */
[----:B------:R-:W0:Y:S02]  /*13e0*/  MUFU.EX2 R26, R9 ;  /* 0x00000009001a7308 */ /* 0x000e240000000800 */
[----:B0-----:R-:W-:-:S06]  /*13f0*/  @!P0 FMUL R26, R26, R26 ;  /* 0x0000001a1a1a8220 */ /* 0x001fcc0000400000 */
[----:B------:R-:W0:Y:S02]  /*1400*/  F2F.F64.F32 R22, R26 ;  /* 0x0000001a00167310 */ /* 0x000e240000201800 */
[----:B0-----:R-:W-:-:S10]  /*1410*/  DMUL R22, R22, UR6 ;  /* 0x0000000616167c28 */ /* 0x001fd40008000000 */
[----:B------:R-:W2:Y:S02]  /*1420*/  F2F.F32.F64 R22, R22 ;  /* 0x0000001600167310 */ /* 0x000ea40000301000 */
[C---:B--2---:R-:W-:Y:S01]  /*1430*/  FFMA R7, R22.reuse, R18, R7 ;  /* 0x0000001216077223 */ /* 0x044fe20000000007 */
[----:B------:R-:W-:Y:S01]  /*1440*/  FFMA R4, R22, R19, R4 ;  /* 0x0000001316047223 */ /* 0x000fe20000000004 */
[----:B------:R-:W-:Y:S06]  /*1450*/  BRA.U UP0, `(.L_x_95) ;  /* 0xfffffff500a07547 */ /* 0x000fec000b83ffff */
[----:B------:R-:W-:-:S05]  /*1460*/  UMOV UR5, UR11 ;  /* 0x0000000b00057c82 */ /* 0x000fca0008000000 */
.L_x_86:
[----:B------:R-:W-:-:S09]  /*1470*/  ULOP3.LUT UP0, URZ, UR14, 0x2, URZ, 0xc0, !UPT ;  /* 0x000000020eff7892 */ /* 0x000fd2000f80c0ff */
[----:B------:R-:W-:Y:S05]  /*1480*/  BRA.U !UP0, `(.L_x_96) ;  /* 0x0000000508307547 */ /* 0x000fea000b800000 */
[----:B------:R-:W-:Y:S01]  /*1490*/  I2FP.F32.U32 R9, UR5 ;  /* 0x0000000500097c45 */ /* 0x000fe20008201000 */
[----:B------:R-:W0:Y:S01]  /*14a0*/  MUFU.RCP R0, UR13 ;  /* 0x0000000d00007d08 */ /* 0x000e220008001000 */
[----:B------:R-:W-:Y:S01]  /*14b0*/  MOV R17, UR13 ;  /* 0x0000000d00117c02 */ /* 0x000fe20008000f00 */
[----:B------:R-:W-:Y:S02]  /*14c0*/  BSSY.RECONVERGENT B0, `(.L_x_97) ;  /* 0x000000e000007945 */ /* 0x000fe40003800200 */
[----:B------:R-:W-:-:S06]  /*14d0*/  FADD R9, R9, R12 ;  /* 0x0000000c09097221 */ /* 0x000fcc0000000000 */
        /* <DEDUP_REMOVED lines=12> */
.L_x_98:
[----:B------:R-:W-:Y:S05]  /*15a0*/  BSYNC.RECONVERGENT B0 ;  /* 0x0000000000007941 */ /* 0x000fea0003800200 */
.L_x_97:
[----:B------:R-:W0:Y:S01]  /*15b0*/  LDC.64 R16, c[0x0][0x388] ;  /* 0x0000e200ff107b82 */ /* 0x000e220000000a00 */
        /* <DEDUP_REMOVED lines=36> */
.L_x_100:
[----:B------:R-:W-:Y:S05]  /*1800*/  BSYNC.RECONVERGENT B0 ;  /* 0x0000000000007941 */ /* 0x000fea0003800200 */
.L_x_99:
[----:B------:R-:W0:Y:S01]  /*1810*/  LDC.64 R16, c[0x0][0x388] ;  /* 0x0000e200ff107b82 */ /* 0x000e220000000a00 */
[----:B------:R-:W-:-:S04]  /*1820*/  IMAD.IADD R9, R10, 0x1, R9 ;  /* 0x000000010a097824 */ /* 0x000fc800078e0209 */
[----:B0-----:R-:W-:-:S06]  /*1830*/  IMAD.WIDE R16, R9, 0x8, R16 ;  /* 0x0000000809107825 */ /* 0x001fcc00078e0210 */
[----:B------:R-:W2:Y:S01]  /*1840*/  LDG.E.64 R16, desc[UR16][R16.64] ;  /* 0x0000001010107981 */ /* 0x000ea2000c1e1b00 */
[----:B------:R-:W-:Y:S01]  /*1850*/  FADD R0, -R21, R0 ;  /* 0x0000000015007221 */ /* 0x000fe20000000100 */
[----:B------:R-:W-:-:S03]  /*1860*/  UIADD3 UR5, UPT, UPT, UR5, 0x2, URZ ;  /* 0x0000000205057890 */ /* 0x000fc6000fffe0ff */
[----:B------:R-:W-:-:S04]  /*1870*/  FMUL R0, R0, R0 ;  /* 0x0000000000007220 */ /* 0x000fc80000400000 */
[----:B------:R-:W0:Y:S02]  /*1880*/  F2F.F64.F32 R22, R0 ;  /* 0x0000000000167310 */ /* 0x000e240000201800 */
        /* <DEDUP_REMOVED lines=11> */
[----:B------:R-:W-:-:S07]  /*1940*/  FFMA R4, R18, R17, R4 ;  /* 0x0000001112047223 */ /* 0x000fce0000000004 */
.L_x_96:
        /* <DEDUP_REMOVED lines=17> */
.L_x_102:
[----:B------:R-:W-:Y:S05]  /*1a60*/  BSYNC.RECONVERGENT B0 ;  /* 0x0000000000007941 */ /* 0x000fea0003800200 */
.L_x_101:
[----:B------:R-:W0:Y:S01]  /*1a70*/  LDC.64 R16, c[0x0][0x388] ;  /* 0x0000e200ff107b82 */ /* 0x000e220000000a00 */
[----:B------:R-:W-:-:S05]  /*1a80*/  IADD3 R9, PT, PT, R10, R9, RZ ;  /* 0x000000090a097210 */ /* 0x000fca0007ffe0ff */
[----:B0-----:R-:W-:-:S06]  /*1a90*/  IMAD.WIDE R16, R9, 0x8, R16 ;  /* 0x0000000809107825 */ /* 0x001fcc00078e0210 */
[----:B------:R-:W2:Y:S01]  /*1aa0*/  LDG.E.64 R16, desc[UR16][R16.64] ;  /* 0x0000001010107981 */ /* 0x000ea2000c1e1b00 */
[----:B------:R-:W-:Y:S01]  /*1ab0*/  FADD R0, -R21, R0 ;  /* 0x0000000015007221 */ /* 0x000fe20000000100 */
[----:B------:R-:W-:Y:S02]  /*1ac0*/  UISETP.NE.AND UP0, UPT, UR4, UR14, UPT ;  /* 0x0000000e0400728c */ /* 0x000fe4000bf05270 */
[----:B------:R-:W-:Y:S01]  /*1ad0*/  UIADD3 UR5, UPT, UPT, UR4, 0x1, URZ ;  /* 0x0000000104057890 */ /* 0x000fe2000fffe0ff */
[----:B------:R-:W-:-:S04]  /*1ae0*/  FMUL R0, R0, R0 ;  /* 0x0000000000007220 */ /* 0x000fc80000400000 */
[----:B------:R-:W0:Y:S02]  /*1af0*/  F2F.F64.F32 R18, R0 ;  /* 0x0000000000127310 */ /* 0x000e240000201800 */
[----:B------:R-:W-:Y:S01]  /*1b00*/  UMOV UR4, UR5 ;  /* 0x0000000500047c82 */ /* 0x000fe20008000000 */
        /* <DEDUP_REMOVED lines=13> */
.L_x_78:
[----:B------:R-:W0:Y:S01]  /*1be0*/  LDCU UR4, c[0x0][0x3a8] ;  /* 0x00007500ff0477ac */ /* 0x000e220008000800 */
[----:B------:R-:W-:Y:S01]  /*1bf0*/  BSSY.RECONVERGENT B0, `(.L_x_104) ;  /* 0x000000f000007945 */ /* 0x000fe20003800200 */
[----:B0-----:R-:W-:-:S04]  /*1c00*/  I2FP.F32.S32 R9, UR4 ;  /* 0x0000000400097c45 */ /* 0x001fc80008201400 */
        /* <DEDUP_REMOVED lines=9> */
[----:B------:R-:W-:Y:S02]  /*1ca0*/  MOV R25, R9 ;  /* 0x0000000900197202 */ /* 0x000fe40000000f00 */
[----:B------:R-:W-:-:S07]  /*1cb0*/  MOV R18, 0x1cd0 ;  /* 0x00001cd000127802 */ /* 0x000fce0000000f00 */
[----:B------:R-:W-:Y:S05]  /*1cc0*/  CALL.REL.NOINC `($__internal_7_$__cuda_sm3x_div_rn_noftz_f32_slowpath) ;  /* 0x0000000800407944 */ /* 0x000fea0003c00000 */
[----:B------:R-:W-:-:S07]  /*1cd0*/  IMAD.MOV.U32 R2, RZ, RZ, R0 ;  /* 0x000000ffff027224 */ /* 0x000fce00078e0000 */
.L_x_105:
[----:B------:R-:W-:Y:S05]  /*1ce0*/  BSYNC.RECONVERGENT B0 ;  /* 0x0000000000007941 */ /* 0x000fea0003800200 */
.L_x_104:
[----:B------:R-:W0:Y:S01]  /*1cf0*/  MUFU.RCP R0, R9 ;  /* 0x0000000900007308 */ /* 0x000e220000001000 */
[----:B------:R-:W1:Y:S01]  /*1d00*/  LDCU UR4, c[0x0][0x3a8] ;  /* 0x00007500ff0477ac */ /* 0x000e620008000800 */
[----:B------:R-:W2:Y:S01]  /*1d10*/  LDC.64 R10, c[0x0][0x380] ;  /* 0x0000e000ff0a7b82 */ /* 0x000ea20000000a00 */
[----:B------:R-:W-:Y:S01]  /*1d20*/  BSSY.RECONVERGENT B0, `(.L_x_106) ;  /* 0x0000011000007945 */ /* 0x000fe20003800200 */
[----:B------:R-:W3:Y:S04]  /*1d30*/  LDCU UR5, c[0x0][0x3b0] ;  /* 0x00007600ff0577ac */ /* 0x000ee80008000800 */
[----:B------:R-:W4:Y:S01]  /*1d40*/  FCHK P0, R4, R9 ;  /* 0x0000000904007302 */ /* 0x000f220000000000 */
[----:B0-----:R-:W-:Y:S01]  /*1d50*/  FFMA R3, -R9, R0, 1 ;  /* 0x3f80000009037423 */ /* 0x001fe20000000100 */
[----:B-1----:R-:W-:-:S03]  /*1d60*/  IMAD R5, R6, UR4, R5 ;  /* 0x0000000406057c24 */ /* 0x002fc6000f8e0205 */
[----:B------:R-:W-:Y:S01]  /*1d70*/  FFMA R3, R0, R3, R0 ;  /* 0x0000000300037223 */ /* 0x000fe20000000000 */
[----:B---3--:R-:W-:-:S03]  /*1d80*/  IMAD R5, R8, UR5, R5 ;  /* 0x0000000508057c24 */ /* 0x008fc6000f8e0205 */
[----:B------:R-:W-:Y:S01]  /*1d90*/  FFMA R0, R3, R4, RZ ;  /* 0x0000000403007223 */ /* 0x000fe200000000ff */
[----:B--2---:R-:W-:-:S04]  /*1da0*/  IMAD.WIDE R6, R5, 0x8, R10 ;  /* 0x0000000805067825 */ /* 0x004fc800078e020a */
[----:B------:R-:W-:-:S04]  /*1db0*/  FFMA R8, -R9, R0, R4 ;  /* 0x0000000009087223 */ /* 0x000fc80000000104 */
[----:B------:R-:W-:Y:S01]  /*1dc0*/  FFMA R3, R3, R8, R0 ;  /* 0x0000000803037223 */ /* 0x000fe20000000000 */
[----:B----4-:R-:W-:Y:S06]  /*1dd0*/  @!P0 BRA `(.L_x_107) ;  /* 0x0000000000148947 */ /* 0x010fec0003800000 */
[----:B------:R-:W-:Y:S01]  /*1de0*/  MOV R27, R4 ;  /* 0x00000004001b7202 */ /* 0x000fe20000000f00 */
[----:B------:R-:W-:Y:S01]  /*1df0*/  IMAD.MOV.U32 R25, RZ, RZ, R9 ;  /* 0x000000ffff197224 */ /* 0x000fe200078e0009 */
[----:B------:R-:W-:-:S07]  /*1e00*/  MOV R18, 0x1e20 ;  /* 0x00001e2000127802 */ /* 0x000fce0000000f00 */
[----:B------:R-:W-:Y:S05]  /*1e10*/  CALL.REL.NOINC `($__internal_7_$__cuda_sm3x_div_rn_noftz_f32_slowpath) ;  /* 0x0000000400ec7944 */ /* 0x000fea0003c00000 */
[----:B------:R-:W-:-:S07]  /*1e20*/  MOV R3, R0 ;  /* 0x0000000000037202 */ /* 0x000fce0000000f00 */
.L_x_107:
[----:B------:R-:W-:Y:S05]  /*1e30*/  BSYNC.RECONVERGENT B0 ;  /* 0x0000000000007941 */ /* 0x000fea0003800200 */
.L_x_106:
[----:B------:R-:W-:Y:S01]  /*1e40*/  STG.E.64 desc[UR16][R6.64], R2 ;  /* 0x0000000206007986 */ /* 0x000fe2000c101b10 */
[----:B------:R-:W-:Y:S05]  /*1e50*/  EXIT ;  /* 0x000000000000794d */ /* 0x000fea0003800000 */
        .weak           $__internal_5_$__cuda_sm20_div_rn_f64_full
        .type           $__internal_5_$__cuda_sm20_div_rn_f64_full,@function
        .size           $__internal_5_$__cuda_sm20_div_rn_f64_full,($__internal_6_$__cuda_sm20_sqrt_rn_f32_slowpath - $__internal_5_$__cuda_sm20_div_rn_f64_full)
$__internal_5_$__cuda_sm20_div_rn_f64_full:
[C---:B------:R-:W-:Y:S01]  /*1e60*/  FSETP.GEU.AND P0, PT, |R13|.reuse, 1.469367938527859385e-39, PT ;  /* 0x001000000d00780b */ /* 0x040fe20003f0e200 */
[----:B------:R-:W-:Y:S01]  /*1e70*/  IMAD.MOV.U32 R12, RZ, RZ, R2 ;  /* 0x000000ffff0c7224 */ /* 0x000fe200078e0002 */
[C---:B------:R-:W-:Y:S02]  /*1e80*/  LOP3.LUT R14, R13.reuse, 0x800fffff, RZ, 0xc0, !PT ;  /* 0x800fffff0d0e7812 */ /* 0x040fe400078ec0ff */
[----:B------:R-:W-:Y:S02]  /*1e90*/  MOV R18, 0x1 ;  /* 0x0000000100127802 */ /* 0x000fe40000000f00 */
[----:B------:R-:W-:Y:S02]  /*1ea0*/  LOP3.LUT R15, R14, 0x3ff00000, RZ, 0xfc, !PT ;  /* 0x3ff000000e0f7812 */ /* 0x000fe400078efcff */
[----:B------:R-:W-:Y:S02]  /*1eb0*/  MOV R14, R2 ;  /* 0x00000002000e7202 */ /* 0x000fe40000000f00 */
[----:B------:R-:W-:-:S03]  /*1ec0*/  LOP3.LUT R9, R13, 0x7ff00000, RZ, 0xc0, !PT ;  /* 0x7ff000000d097812 */ /* 0x000fc600078ec0ff */
[----:B------:R-:W-:-:S06]  /*1ed0*/  @!P0 DMUL R14, R12, 8.98846567431157953865e+307 ;  /* 0x7fe000000c0e8828 */ /* 0x000fcc0000000000 */
[----:B------:R-:W0:Y:S02]  /*1ee0*/  MUFU.RCP64H R19, R15 ;  /* 0x0000000f00137308 */ /* 0x000e240000001800 */
[----:B0-----:R-:W-:-:S08]  /*1ef0*/  DFMA R2, R18, -R14, 1 ;  /* 0x3ff000001202742b */ /* 0x001fd0000000080e */
[----:B------:R-:W-:-:S08]  /*1f00*/  DFMA R2, R2, R2, R2 ;  /* 0x000000020202722b */ /* 0x000fd00000000002 */
[----:B------:R-:W-:Y:S01]  /*1f10*/  DFMA R18, R18, R2, R18 ;  /* 0x000000021212722b */ /* 0x000fe20000000012 */
[----:B------:R-:W-:Y:S01]  /*1f20*/  MOV R3, R7 ;  /* 0x0000000700037202 */ /* 0x000fe20000000f00 */
[----:B------:R-:W-:Y:S02]  /*1f30*/  HFMA2 R7, -RZ, RZ, 0.0045166015625, 0 ;  /* 0x1ca00000ff077431 */ /* 0x000fe400000001ff */
[----:B------:R-:W-:Y:S01]  /*1f40*/  IMAD.MOV.U32 R2, RZ, RZ, R4 ;  /* 0x000000ffff027224 */ /* 0x000fe200078e0004 */
[----:B------:R-:W-:-:S03]  /*1f50*/  LOP3.LUT R4, R3, 0x7ff00000, RZ, 0xc0, !PT ;  /* 0x7ff0000003047812 */ /* 0x000fc600078ec0ff */
[----:B------:R-:W-:Y:S01]  /*1f60*/  DFMA R22, R18, -R14, 1 ;  /* 0x3ff000001216742b */ /* 0x000fe2000000080e */
[----:B------:R-:W-:Y:S02]  /*1f70*/  MOV R16, R2 ;  /* 0x0000000200107202 */ /* 0x000fe40000000f00 */
[----:B------:R-:W-:Y:S01]  /*1f80*/  ISETP.GE.U32.AND P1, PT, R4, R9, PT ;  /* 0x000000090400720c */ /* 0x000fe20003f26070 */
[----:B------:R-:W-:-:S03]  /*1f90*/  IMAD.MOV.U32 R26, RZ, RZ, R4 ;  /* 0x000000ffff1a7224 */ /* 0x000fc600078e0004 */
[----:B------:R-:W-:Y:S01]  /*1fa0*/  SEL R17, R7, 0x63400000, !P1 ;  /* 0x6340000007117807 */ /* 0x000fe20004800000 */
[----:B------:R-:W-:Y:S01]  /*1fb0*/  DFMA R18, R18, R22, R18 ;  /* 0x000000161212722b */ /* 0x000fe20000000012 */
[----:B------:R-:W-:Y:S02]  /*1fc0*/  FSETP.GEU.AND P1, PT, |R3|, 1.469367938527859385e-39, PT ;  /* 0x001000000300780b */ /* 0x000fe40003f2e200 */
[----:B------:R-:W-:-:S11]  /*1fd0*/  LOP3.LUT R17, R17, 0x800fffff, R3, 0xf8, !PT ;  /* 0x800fffff11117812 */ /* 0x000fd600078ef803 */
[----:B------:R-:W-:Y:S05]  /*1fe0*/  @P1 BRA `(.L_x_108) ;  /* 0x0000000000201947 */ /* 0x000fea0003800000 */
[----:B------:R-:W-:Y:S02]  /*1ff0*/  LOP3.LUT R23, R13, 0x7ff00000, RZ, 0xc0, !PT ;  /* 0x7ff000000d177812 */ /* 0x000fe400078ec0ff */
[----:B------:R-:W-:Y:S02]  /*2000*/  MOV R22, RZ ;  /* 0x000000ff00167202 */ /* 0x000fe40000000f00 */
[----:B------:R-:W-:-:S04]  /*2010*/  ISETP.GE.U32.AND P1, PT, R4, R23, PT ;  /* 0x000000170400720c */ /* 0x000fc80003f26070 */
[----:B------:R-:W-:-:S04]  /*2020*/  SEL R23, R7, 0x63400000, !P1 ;  /* 0x6340000007177807 */ /* 0x000fc80004800000 */
[----:B------:R-:W-:-:S04]  /*2030*/  LOP3.LUT R23, R23, 0x80000000, R3, 0xf8, !PT ;  /* 0x8000000017177812 */ /* 0x000fc800078ef803 */
[----:B------:R-:W-:-:S06]  /*2040*/  LOP3.LUT R23, R23, 0x100000, RZ, 0xfc, !PT ;  /* 0x0010000017177812 */ /* 0x000fcc00078efcff */
[----:B------:R-:W-:-:S10]  /*2050*/  DFMA R16, R16, 2, -R22 ;  /* 0x400000001010782b */ /* 0x000fd40000000816 */
[----:B------:R-:W-:-:S07]  /*2060*/  LOP3.LUT R26, R17, 0x7ff00000, RZ, 0xc0, !PT ;  /* 0x7ff00000111a7812 */ /* 0x000fce00078ec0ff */
.L_x_108:
[----:B------:R-:W-:Y:S01]  /*2070*/  VIADD R24, R26, 0xffffffff ;  /* 0xffffffff1a187836 */ /* 0x000fe20000000000 */
[----:B------:R-:W-:Y:S01]  /*2080*/  @!P0 LOP3.LUT R9, R15, 0x7ff00000, RZ, 0xc0, !PT ;  /* 0x7ff000000f098812 */ /* 0x000fe200078ec0ff */
[----:B------:R-:W-:-:S03]  /*2090*/  DMUL R22, R18, R16 ;  /* 0x0000001012167228 */ /* 0x000fc60000000000 */
[----:B------:R-:W-:Y:S02]  /*20a0*/  ISETP.GT.U32.AND P0, PT, R24, 0x7feffffe, PT ;  /* 0x7feffffe1800780c */ /* 0x000fe40003f04070 */
[----:B------:R-:W-:-:S03]  /*20b0*/  IADD3 R27, PT, PT, R9, -0x1, RZ ;  /* 0xffffffff091b7810 */ /* 0x000fc60007ffe0ff */
[----:B------:R-:W-:Y:S01]  /*20c0*/  DFMA R24, R22, -R14, R16 ;  /* 0x8000000e1618722b */ /* 0x000fe20000000010 */
[----:B------:R-:W-:-:S07]  /*20d0*/  ISETP.GT.U32.OR P0, PT, R27, 0x7feffffe, P0 ;  /* 0x7feffffe1b00780c */ /* 0x000fce0000704470 */
[----:B------:R-:W-:-:S06]  /*20e0*/  DFMA R24, R18, R24, R22 ;  /* 0x000000181218722b */ /* 0x000fcc0000000016 */
[----:B------:R-:W-:Y:S05]  /*20f0*/  @P0 BRA `(.L_x_109) ;  /* 0x00000000006c0947 */ /* 0x000fea0003800000 */
[----:B------:R-:W-:-:S04]  /*2100*/  LOP3.LUT R3, R13, 0x7ff00000, RZ, 0xc0, !PT ;  /* 0x7ff000000d037812 */ /* 0x000fc800078ec0ff */
[CC--:B------:R-:W-:Y:S02]  /*2110*/  VIADDMNMX R2, R4.reuse, -R3.reuse, 0xb9600000, !PT ;  /* 0xb960000004027446 */ /* 0x0c0fe40007800903 */
[----:B------:R-:W-:Y:S02]  /*2120*/  ISETP.GE.U32.AND P0, PT, R4, R3, PT ;  /* 0x000000030400720c */ /* 0x000fe40003f06070 */
[----:B------:R-:W-:Y:S02]  /*2130*/  VIMNMX R2, PT, PT, R2, 0x46a00000, PT ;  /* 0x46a0000002027848 */ /* 0x000fe40003fe0100 */
[----:B------:R-:W-:-:S04]  /*2140*/  SEL R7, R7, 0x63400000, !P0 ;  /* 0x6340000007077807 */ /* 0x000fc80004000000 */
[----:B------:R-:W-:Y:S02]  /*2150*/  IADD3 R4, PT, PT, -R7, R2, RZ ;  /* 0x0000000207047210 */ /* 0x000fe40007ffe1ff */
[----:B------:R-:W-:-:S03]  /*2160*/  MOV R2, RZ ;  /* 0x000000ff00027202 */ /* 0x000fc60000000f00 */
[----:B------:R-:W-:-:S06]  /*2170*/  VIADD R3, R4, 0x7fe00000 ;  /* 0x7fe0000004037836 */ /* 0x000fcc0000000000 */
        /* <DEDUP_REMOVED lines=9> */
[----:B------:R-:W-:Y:S01]  /*2210*/  IMAD.MOV R3, RZ, RZ, -R4 ;  /* 0x000000ffff037224 */ /* 0x000fe200078e0a04 */
[----:B------:R-:W-:Y:S01]  /*2220*/  MOV R2, RZ ;  /* 0x000000ff00027202 */ /* 0x000fe20000000f00 */
        /* <DEDUP_REMOVED lines=8> */
.L_x_109:
[----:B------:R-:W-:-:S14]  /*22b0*/  DSETP.NAN.AND P0, PT, R2, R2, PT ;  /* 0x000000020200722a */ /* 0x000fdc0003f08000 */
[----:B------:R-:W-:Y:S05]  /*22c0*/  @P0 BRA `(.L_x_111) ;  /* 0x0000000000440947 */ /* 0x000fea0003800000 */
[----:B------:R-:W-:-:S14]  /*22d0*/  DSETP.NAN.AND P0, PT, R12, R12, PT ;  /* 0x0000000c0c00722a */ /* 0x000fdc0003f08000 */
[----:B------:R-:W-:Y:S05]  /*22e0*/  @P0 BRA `(.L_x_112) ;  /* 0x0000000000300947 */ /* 0x000fea0003800000 */
[----:B------:R-:W-:Y:S01]  /*22f0*/  ISETP.NE.AND P0, PT, R26, R9, PT ;  /* 0x000000091a00720c */ /* 0x000fe20003f05270 */
[----:B------:R-:W-:Y:S01]  /*2300*/  IMAD.MOV.U32 R19, RZ, RZ, -0x80000 ;  /* 0xfff80000ff137424 */ /* 0x000fe200078e00ff */
[----:B------:R-:W-:-:S11]  /*2310*/  MOV R18, 0x0 ;  /* 0x0000000000127802 */ /* 0x000fd60000000f00 */
[----:B------:R-:W-:Y:S05]  /*2320*/  @!P0 BRA `(.L_x_110) ;  /* 0x0000000000348947 */ /* 0x000fea0003800000 */
[----:B------:R-:W-:Y:S02]  /*2330*/  ISETP.NE.AND P0, PT, R26, 0x7ff00000, PT ;  /* 0x7ff000001a00780c */ /* 0x000fe40003f05270 */
[----:B------:R-:W-:Y:S02]  /*2340*/  LOP3.LUT R19, R3, 0x80000000, R13, 0x48, !PT ;  /* 0x8000000003137812 */ /* 0x000fe400078e480d */
[----:B------:R-:W-:-:S13]  /*2350*/  ISETP.EQ.OR P0, PT, R9, RZ, !P0 ;  /* 0x000000ff0900720c */ /* 0x000fda0004702670 */
[----:B------:R-:W-:Y:S02]  /*2360*/  @P0 LOP3.LUT R2, R19, 0x7ff00000, RZ, 0xfc, !PT ;  /* 0x7ff0000013020812 */ /* 0x000fe400078efcff */
[----:B------:R-:W-:Y:S02]  /*2370*/  @!P0 MOV R18, RZ ;  /* 0x000000ff00128202 */ /* 0x000fe40000000f00 */
[----:B------:R-:W-:Y:S01]  /*2380*/  @P0 MOV R18, RZ ;  /* 0x000000ff00120202 */ /* 0x000fe20000000f00 */
[----:B------:R-:W-:Y:S01]  /*2390*/  @P0 IMAD.MOV.U32 R19, RZ, RZ, R2 ;  /* 0x000000ffff130224 */ /* 0x000fe200078e0002 */
[----:B------:R-:W-:Y:S06]  /*23a0*/  BRA `(.L_x_110) ;  /* 0x0000000000147947 */ /* 0x000fec0003800000 */
.L_x_112:
[----:B------:R-:W-:Y:S02]  /*23b0*/  LOP3.LUT R19, R13, 0x80000, RZ, 0xfc, !PT ;  /* 0x000800000d137812 */ /* 0x000fe400078efcff */
[----:B------:R-:W-:Y:S01]  /*23c0*/  MOV R18, R12 ;  /* 0x0000000c00127202 */ /* 0x000fe20000000f00 */
[----:B------:R-:W-:Y:S06]  /*23d0*/  BRA `(.L_x_110) ;  /* 0x0000000000087947 */ /* 0x000fec0003800000 */
.L_x_111:
[----:B------:R-:W-:Y:S02]  /*23e0*/  LOP3.LUT R19, R3, 0x80000, RZ, 0xfc, !PT ;  /* 0x0008000003137812 */ /* 0x000fe400078efcff */
[----:B------:R-:W-:-:S07]  /*23f0*/  MOV R18, R2 ;  /* 0x0000000200127202 */ /* 0x000fce0000000f00 */
.L_x_110:
[----:B------:R-:W-:Y:S01]  /*2400*/  IMAD.MOV.U32 R2, RZ, RZ, R0 ;  /* 0x000000ffff027224 */ /* 0x000fe200078e0000 */
[----:B------:R-:W-:Y:S02]  /*2410*/  MOV R3, 0x0 ;  /* 0x0000000000037802 */ /* 0x000fe40000000f00 */
[----:B------:R-:W-:Y:S02]  /*2420*/  R2UR UR4, R18 ;  /* 0x00000000120472ca */ /* 0x000fe400000e0000 */
[----:B------:R-:W-:Y:S01]  /*2430*/  R2UR UR5, R19 ;  /* 0x00000000130572ca */ /* 0x000fe200000e0000 */
[----:B------:R-:W-:-:S14]  /*2440*/  RET.REL.NODEC R2 `(_Z6gatherP6float2S0_PfS1_ifiii) ;  /* 0xffffffd802ec7950 */ /* 0x000fdc0003c3ffff */
        .weak           $__internal_6_$__cuda_sm20_sqrt_rn_f32_slowpath
        .type           $__internal_6_$__cuda_sm20_sqrt_rn_f32_slowpath,@function
        .size           $__internal_6_$__cuda_sm20_sqrt_rn_f32_slowpath,($__internal_7_$__cuda_sm3x_div_rn_noftz_f32_slowpath - $__internal_6_$__cuda_sm20_sqrt_rn_f32_slowpath)
$__internal_6_$__cuda_sm20_sqrt_rn_f32_slowpath:
[----:B------:R-:W-:-:S13]  /*2450*/  LOP3.LUT P0, RZ, R0, 0x7fffffff, RZ, 0xc0, !PT ;  /* 0x7fffffff00ff7812 */ /* 0x000fda000780c0ff */
[----:B------:R-:W-:Y:S01]  /*2460*/  @!P0 MOV R2, R0 ;  /* 0x0000000000028202 */ /* 0x000fe20000000f00 */
[----:B------:R-:W-:Y:S06]  /*2470*/  @!P0 BRA `(.L_x_113) ;  /* 0x0000000000448947 */ /* 0x000fec0003800000 */
[----:B------:R-:W-:-:S13]  /*2480*/  FSETP.GEU.FTZ.AND P0, PT, R0, RZ, PT ;  /* 0x000000ff0000720b */ /* 0x000fda0003f1e000 */
[----:B------:R-:W-:Y:S01]  /*2490*/  @!P0 IMAD.MOV.U32 R2, RZ, RZ, 0x7fffffff ;  /* 0x7fffffffff028424 */ /* 0x000fe200078e00ff */
[----:B------:R-:W-:Y:S06]  /*24a0*/  @!P0 BRA `(.L_x_113) ;  /* 0x0000000000388947 */ /* 0x000fec0003800000 */
[----:B------:R-:W-:-:S13]  /*24b0*/  FSETP.GTU.FTZ.AND P0, PT, |R0|, +INF , PT ;  /* 0x7f8000000000780b */ /* 0x000fda0003f1c200 */
[----:B------:R-:W-:Y:S01]  /*24c0*/  @P0 FADD.FTZ R2, R0, 1 ;  /* 0x3f80000000020421 */ /* 0x000fe20000010000 */
[----:B------:R-:W-:Y:S06]  /*24d0*/  @P0 BRA `(.L_x_113) ;  /* 0x00000000002c0947 */ /* 0x000fec0003800000 */
[----:B------:R-:W-:-:S13]  /*24e0*/  FSETP.NEU.FTZ.AND P0, PT, |R0|, +INF , PT ;  /* 0x7f8000000000780b */ /* 0x000fda0003f1d200 */
[----:B------:R-:W-:Y:S01]  /*24f0*/  @!P0 MOV R2, R0 ;  /* 0x0000000000028202 */ /* 0x000fe20000000f00 */
        /* <DEDUP_REMOVED lines=9> */
.L_x_113:
[----:B------:R-:W-:Y:S01]  /*2590*/  HFMA2 R3, -RZ, RZ, 0, 0 ;  /* 0x00000000ff037431 */ /* 0x000fe200000001ff */
[----:B------:R-:W-:Y:S01]  /*25a0*/  MOV R0, R2 ;  /* 0x0000000200007202 */ /* 0x000fe20000000f00 */
[----:B------:R-:W-:-:S04]  /*25b0*/  IMAD.MOV.U32 R2, RZ, RZ, R4 ;  /* 0x000000ffff027224 */ /* 0x000fc800078e0004 */
[----:B------:R-:W-:Y:S05]  /*25c0*/  RET.REL.NODEC R2 `(_Z6gatherP6float2S0_PfS1_ifiii) ;  /* 0xffffffd8028c7950 */ /* 0x000fea0003c3ffff */
        .weak           $__internal_7_$__cuda_sm3x_div_rn_noftz_f32_slowpath
        .type           $__internal_7_$__cuda_sm3x_div_rn_noftz_f32_slowpath,@function
        .size           $__internal_7_$__cuda_sm3x_div_rn_noftz_f32_slowpath,(.L_x_195 - $__internal_7_$__cuda_sm3x_div_rn_noftz_f32_slowpath)
$__internal_7_$__cuda_sm3x_div_rn_noftz_f32_slowpath:
[----:B------:R-:W-:Y:S01]  /*25d0*/  SHF.R.U32.HI R19, RZ, 0x17, R25 ;  /* 0x00000017ff137819 */ /* 0x000fe20000011619 */
[----:B------:R-:W-:Y:S01]  /*25e0*/  BSSY.RECONVERGENT B1, `(.L_x_114) ;  /* 0x0000062000017945 */ /* 0x000fe20003800200 */
[----:B------:R-:W-:Y:S02]  /*25f0*/  SHF.R.U32.HI R24, RZ, 0x17, R27 ;  /* 0x00000017ff187819 */ /* 0x000fe4000001161b */
[----:B------:R-:W-:Y:S02]  /*2600*/  LOP3.LUT R19, R19, 0xff, RZ, 0xc0, !PT ;  /* 0x000000ff13137812 */ /* 0x000fe400078ec0ff */
[----:B------:R-:W-:Y:S02]  /*2610*/  LOP3.LUT R24, R24, 0xff, RZ, 0xc0, !PT ;  /* 0x000000ff18187812 */ /* 0x000fe400078ec0ff */
[----:B------:R-:W-:-:S03]  /*2620*/  IADD3 R0, PT, PT, R19, -0x1, RZ ;  /* 0xffffffff13007810 */ /* 0x000fc60007ffe0ff */
[----:B------:R-:W-:Y:S01]  /*2630*/  VIADD R23, R24, 0xffffffff ;  /* 0xffffffff18177836 */ /* 0x000fe20000000000 */
        /* <DEDUP_REMOVED lines=10> */
[----:B------:R-:W-:Y:S02]  /*26e0*/  FSETP.NEU.FTZ.AND P2, PT, |R27|, +INF , PT ;  /* 0x7f8000001b00780b */ /* 0x000fe40003f5d200 */
        /* <DEDUP_REMOVED lines=16> */
.L_x_115:
[----:B------:R-:W-:Y:S01]  /*27f0*/  LEA R28, R19, 0xc0800000, 0x17 ;  /* 0xc0800000131c7811 */ /* 0x000fe200078eb8ff */
[----:B------:R-:W-:Y:S01]  /*2800*/  VIADD R24, R24, 0xffffff81 ;  /* 0xffffff8118187836 */ /* 0x000fe20000000000 */
[----:B------:R-:W-:Y:S02]  /*2810*/  BSSY.RECONVERGENT B2, `(.L_x_120) ;  /* 0x0000035000027945 */ /* 0x000fe40003800200 */
[----:B------:R-:W-:-:S04]  /*2820*/  IADD3 R28, PT, PT, -R28, R25, RZ ;  /* 0x000000191c1c7210 */ /* 0x000fc80007ffe1ff */
[----:B------:R-:W0:Y:S01]  /*2830*/  MUFU.RCP R0, R28 ;  /* 0x0000001c00007308 */ /* 0x000e220000001000 */
[----:B------:R-:W-:-:S04]  /*2840*/  FADD.FTZ R25, -R28, -RZ ;  /* 0x800000ff1c197221 */ /* 0x000fc80000010100 */
[----:B0-----:R-:W-:-:S04]  /*2850*/  FFMA R23, R0, R25, 1 ;  /* 0x3f80000000177423 */ /* 0x001fc80000000019 */
[----:B------:R-:W-:Y:S01]  /*2860*/  FFMA R23, R0, R23, R0 ;  /* 0x0000001700177223 */ /* 0x000fe20000000000 */
[----:B------:R-:W-:-:S04]  /*2870*/  IMAD R0, R24, -0x800000, R27 ;  /* 0xff80000018007824 */ /* 0x000fc800078e021b */
[----:B------:R-:W-:-:S04]  /*2880*/  FFMA R26, R0, R23, RZ ;  /* 0x00000017001a7223 */ /* 0x000fc800000000ff */
[----:B------:R-:W-:-:S04]  /*2890*/  FFMA R27, R25, R26, R0 ;  /* 0x0000001a191b7223 */ /* 0x000fc80000000000 */
[----:B------:R-:W-:Y:S01]  /*28a0*/  FFMA R26, R23, R27, R26 ;  /* 0x0000001b171a7223 */ /* 0x000fe2000000001a */
[----:B------:R-:W-:-:S03]  /*28b0*/  IADD3 R27, PT, PT, R24, 0x7f, -R19 ;  /* 0x0000007f181b7810 */ /* 0x000fc60007ffe813 */
[----:B------:R-:W-:Y:S01]  /*28c0*/  FFMA R25, R25, R26, R0 ;  /* 0x0000001a19197223 */ /* 0x000fe20000000000 */
[----:B------:R-:W-:-:S03]  /*28d0*/  IADD3 R27, PT, PT, R27, R22, RZ ;  /* 0x000000161b1b7210 */ /* 0x000fc60007ffe0ff */
        /* <DEDUP_REMOVED lines=15> */
[CCC-:B------:R-:W-:Y:S01]  /*29d0*/  FFMA.RP R24, R23.reuse, R25.reuse, R26.reuse ;  /* 0x0000001917187223 */ /* 0x1c0fe2000000801a */
[----:B------:R-:W-:Y:S01]  /*29e0*/  FFMA.RM R25, R23, R25, R26 ;  /* 0x0000001917197223 */ /* 0x000fe2000000401a */
[C---:B------:R-:W-:Y:S02]  /*29f0*/  IADD3 R23, PT, PT, R19.reuse, 0x20, RZ ;  /* 0x0000002013177810 */ /* 0x040fe40007ffe0ff */
[----:B------:R-:W-:Y:S02]  /*2a00*/  LOP3.LUT R22, R22, 0x7fffff, RZ, 0xc0, !PT ;  /* 0x007fffff16167812 */ /* 0x000fe400078ec0ff */
[C---:B------:R-:W-:Y:S02]  /*2a10*/  ISETP.NE.AND P2, PT, R19.reuse, RZ, PT ;  /* 0x000000ff1300720c */ /* 0x040fe40003f45270 */
[----:B------:R-:W-:Y:S02]  /*2a20*/  LOP3.LUT R22, R22, 0x800000, RZ, 0xfc, !PT ;  /* 0x0080000016167812 */ /* 0x000fe400078efcff */
[----:B------:R-:W-:-:S02]  /*2a30*/  ISETP.NE.AND P1, PT, R19, RZ, PT ;  /* 0x000000ff1300720c */ /* 0x000fc40003f25270 */
        /* <DEDUP_REMOVED lines=14> */
.L_x_122:
[----:B------:R-:W-:-:S04]  /*2b20*/  LOP3.LUT R0, R0, 0x80000000, RZ, 0xc0, !PT ;  /* 0x8000000000007812 */ /* 0x000fc800078ec0ff */
[----:B------:R-:W-:Y:S01]  /*2b30*/  LOP3.LUT R0, R0, 0x7f800000, RZ, 0xfc, !PT ;  /* 0x7f80000000007812 */ /* 0x000fe200078efcff */
[----:B------:R-:W-:Y:S06]  /*2b40*/  BRA `(.L_x_123) ;  /* 0x0000000000047947 */ /* 0x000fec0003800000 */
.L_x_121:
[----:B------:R-:W-:-:S07]  /*2b50*/  LEA R0, R27, R0, 0x17 ;  /* 0x000000001b007211 */ /* 0x000fce00078eb8ff */
.L_x_123:
[----:B------:R-:W-:Y:S05]  /*2b60*/  BSYNC.RECONVERGENT B2 ;  /* 0x0000000000027941 */ /* 0x000fea0003800200 */
.L_x_120:
[----:B------:R-:W-:Y:S05]  /*2b70*/  BRA `(.L_x_124) ;  /* 0x0000000000207947 */ /* 0x000fea0003800000 */
.L_x_119:
[----:B------:R-:W-:-:S04]  /*2b80*/  LOP3.LUT R25, R25, 0x80000000, R27, 0x48, !PT ;  /* 0x8000000019197812 */ /* 0x000fc800078e481b */
[----:B------:R-:W-:Y:S01]  /*2b90*/  LOP3.LUT R0, R25, 0x7f800000, RZ, 0xfc, !PT ;  /* 0x7f80000019007812 */ /* 0x000fe200078efcff */
[----:B------:R-:W-:Y:S06]  /*2ba0*/  BRA `(.L_x_124) ;  /* 0x0000000000147947 */ /* 0x000fec0003800000 */
.L_x_118:
[----:B------:R-:W-:Y:S01]  /*2bb0*/  LOP3.LUT R0, R25, 0x80000000, R27, 0x48, !PT ;  /* 0x8000000019007812 */ /* 0x000fe200078e481b */
[----:B------:R-:W-:Y:S06]  /*2bc0*/  BRA `(.L_x_124) ;  /* 0x00000000000c7947 */ /* 0x000fec0003800000 */
.L_x_117:
[----:B------:R-:W0:Y:S01]  /*2bd0*/  MUFU.RSQ R0, -QNAN ;  /* 0xffc0000000007908 */ /* 0x000e220000001400 */
[----:B------:R-:W-:Y:S05]  /*2be0*/  BRA `(.L_x_124) ;  /* 0x0000000000047947 */ /* 0x000fea0003800000 */
.L_x_116:
[----:B------:R-:W-:-:S07]  /*2bf0*/  FADD.FTZ R0, R27, R25 ;  /* 0x000000191b007221 */ /* 0x000fce0000010000 */
.L_x_124:
[----:B------:R-:W-:Y:S05]  /*2c00*/  BSYNC.RECONVERGENT B1 ;  /* 0x0000000000017941 */ /* 0x000fea0003800200 */
.L_x_114:
[----:B------:R-:W-:-:S04]  /*2c10*/  HFMA2 R19, -RZ, RZ, 0, 0 ;  /* 0x00000000ff137431 */ /* 0x000fc800000001ff */
[----:B0-----:R-:W-:Y:S05]  /*2c20*/  RET.REL.NODEC R18 `(_Z6gatherP6float2S0_PfS1_ifiii) ;  /* 0xffffffd012f47950 */ /* 0x001fea0003c3ffff */
.L_x_125:
        /* <DEDUP_REMOVED lines=13> */
.L_x_195:


//--------------------- .text._Z6takexyPfS_S_ii   --------------------------
	.section	.text._Z6takexyPfS_S_ii,"ax",@progbits
	.align	128
        .global         _Z6takexyPfS_S_ii
        .type           _Z6takexyPfS_S_ii,@function
        .size           _Z6takexyPfS_S_ii,(.L_x_196 - _Z6takexyPfS_S_ii)
        .other          _Z6takexyPfS_S_ii,@"STO_CUDA_ENTRY STV_DEFAULT"
_Z6takexyPfS_S_ii:
.text._Z6takexyPfS_S_ii:
        /* <DEDUP_REMOVED lines=8> */
[----:B0-----:R-:W-:-:S05]  /*0080*/  IMAD R7, R7, UR7, R0 ;  /* 0x0000000707077c24 */ /* 0x001fca000f8e0200 */
[----:B--2---:R-:W-:Y:S01]  /*0090*/  ISETP.GE.AND P0, PT, R7, UR5, PT ;  /* 0x0000000507007c0c */ /* 0x004fe2000bf06270 */
[----:B-1----:R-:W-:-:S05]  /*00a0*/  IMAD R2, R2, UR6, R3 ;  /* 0x0000000602027c24 */ /* 0x002fca000f8e0203 */
[----:B------:R-:W-:-:S13]  /*00b0*/  ISETP.GE.OR P0, PT, R2, UR4, P0 ;  /* 0x0000000402007c0c */ /* 0x000fda0008706670 */
[----:B------:R-:W-:Y:S05]  /*00c0*/  @P0 EXIT ;  /* 0x000000000000094d */ /* 0x000fea0003800000 */
[----:B------:R-:W-:Y:S01]  /*00d0*/  I2FP.F32.S32 R3, UR4 ;  /* 0x0000000400037c45 */ /* 0x000fe20008201400 */
[----:B------:R-:W-:Y:S01]  /*00e0*/  ULEA.HI UR4, UR4, UR4, URZ, 0x1 ;  /* 0x0000000404047291 */ /* 0x000fe2000f8f08ff */
[----:B------:R-:W-:Y:S01]  /*00f0*/  BSSY.RECONVERGENT B0, `(.L_x_126) ;  /* 0x0000010000007945 */ /* 0x000fe20003800200 */
[----:B------:R-:W0:Y:S01]  /*0100*/  LDCU.64 UR6, c[0x0][0x358] ;  /* 0x00006b00ff0677ac */ /* 0x000e220008000a00 */
[----:B------:R-:W1:Y:S01]  /*0110*/  MUFU.RCP R4, R3 ;  /* 0x0000000300047308 */ /* 0x000e620000001000 */
[----:B------:R-:W-:-:S06]  /*0120*/  USHF.R.S32.HI UR4, URZ, 0x1, UR4 ;  /* 0x00000001ff047899 */ /* 0x000fcc0008011404 */
[----:B------:R-:W-:-:S05]  /*0130*/  VIADD R0, R2, -UR4 ;  /* 0x8000000402007c36 */ /* 0x000fca0008000000 */
[----:B------:R-:W-:Y:S01]  /*0140*/  I2FP.F32.S32 R0, R0 ;  /* 0x0000000000007245 */ /* 0x000fe20000201400 */
[----:B-1----:R-:W-:-:S03]  /*0150*/  FFMA R5, -R3, R4, 1 ;  /* 0x3f80000003057423 */ /* 0x002fc60000000104 */
[----:B------:R-:W1:Y:S01]  /*0160*/  FCHK P0, R0, R3 ;  /* 0x0000000300007302 */ /* 0x000e620000000000 */
[----:B------:R-:W-:-:S04]  /*0170*/  FFMA R5, R4, R5, R4 ;  /* 0x0000000504057223 */ /* 0x000fc80000000004 */
[----:B------:R-:W-:-:S04]  /*0180*/  FFMA R4, R0, R5, RZ ;  /* 0x0000000500047223 */ /* 0x000fc800000000ff */
[----:B------:R-:W-:-:S04]  /*0190*/  FFMA R6, -R3, R4, R0 ;  /* 0x0000000403067223 */ /* 0x000fc80000000100 */
[----:B------:R-:W-:Y:S01]  /*01a0*/  FFMA R9, R5, R6, R4 ;  /* 0x0000000605097223 */ /* 0x000fe20000000004 */
[----:B01----:R-:W-:Y:S06]  /*01b0*/  @!P0 BRA `(.L_x_127) ;  /* 0x00000000000c8947 */ /* 0x003fec0003800000 */
[----:B------:R-:W-:-:S07]  /*01c0*/  MOV R10, 0x1e0 ;  /* 0x000001e0000a7802 */ /* 0x000fce0000000f00 */
[----:B------:R-:W-:Y:S05]  /*01d0*/  CALL.REL.NOINC `($__internal_8_$__cuda_sm3x_div_rn_noftz_f32_slowpath) ;  /* 0x0000000000c07944 */ /* 0x000fea0003c00000 */
[----:B------:R-:W-:-:S07]  /*01e0*/  IMAD.MOV.U32 R9, RZ, RZ, R0 ;  /* 0x000000ffff097224 */ /* 0x000fce00078e0000 */
.L_x_127:
[----:B------:R-:W-:Y:S05]  /*01f0*/  BSYNC.RECONVERGENT B0 ;  /* 0x0000000000007941 */ /* 0x000fea0003800200 */
.L_x_126:
[----:B------:R-:W0:Y:S01]  /*0200*/  LDC.64 R4, c[0x0][0x390] ;  /* 0x0000e400ff047b82 */ /* 0x000e220000000a00 */
[----:B------:R-:W1:Y:S07]  /*0210*/  LDCU UR5, c[0x0][0x398] ;  /* 0x00007300ff0577ac */ /* 0x000e6e0008000800 */
[----:B------:R-:W2:Y:S01]  /*0220*/  LDC.64 R10, c[0x0][0x380] ;  /* 0x0000e000ff0a7b82 */ /* 0x000ea20000000a00 */
[----:B0-----:R-:W-:-:S05]  /*0230*/  IMAD.WIDE.U32 R4, R7, 0x4, R4 ;  /* 0x0000000407047825 */ /* 0x001fca00078e0004 */
[----:B------:R-:W3:Y:S01]  /*0240*/  LDG.E R0, desc[UR6][R4.64] ;  /* 0x0000000604007981 */ /* 0x000ee2000c1e1900 */
[----:B------:R-:W0:Y:S01]  /*0250*/  MUFU.RCP R14, R3 ;  /* 0x00000003000e7308 */ /* 0x000e220000001000 */
[----:B-1----:R-:W-:Y:S01]  /*0260*/  IMAD R8, R7, UR5, R2 ;  /* 0x0000000507087c24 */ /* 0x002fe2000f8e0202 */
[----:B------:R-:W-:Y:S01]  /*0270*/  IADD3 R2, PT, PT, -R2, UR4, RZ ;  /* 0x0000000402027c10 */ /* 0x000fe2000fffe1ff */
[----:B------:R-:W-:Y:S02]  /*0280*/  BSSY.RECONVERGENT B0, `(.L_x_128) ;  /* 0x0000011000007945 */ /* 0x000fe40003800200 */
[----:B--2---:R-:W-:Y:S01]  /*0290*/  IMAD.WIDE R6, R8, 0x4, R10 ;  /* 0x0000000408067825 */ /* 0x004fe200078e020a */
[----:B------:R-:W-:-:S04]  /*02a0*/  I2FP.F32.S32 R2, R2 ;  /* 0x0000000200027245 */ /* 0x000fc80000201400 */
[----:B------:R-:W-:Y:S01]  /*02b0*/  FCHK P0, R2, R3 ;  /* 0x0000000302007302 */ /* 0x000fe20000000000 */
[----:B0-----:R-:W-:Y:S01]  /*02c0*/  FFMA R11, -R3, R14, 1 ;  /* 0x3f800000030b7423 */ /* 0x001fe2000000010e */
[----:B---3--:R-:W-:-:S06]  /*02d0*/  FMUL.RZ R12, R0, 0.15915493667125701904 ;  /* 0x3e22f983000c7820 */ /* 0x008fcc000040c000 */
[----:B------:R-:W0:Y:S02]  /*02e0*/  MUFU.COS R0, R12 ;  /* 0x0000000c00007308 */ /* 0x000e240000000000 */
[----:B0-----:R-:W-:Y:S01]  /*02f0*/  FMUL R9, R0, R9 ;  /* 0x0000000900097220 */ /* 0x001fe20000400000 */
[----:B------:R-:W-:-:S04]  /*0300*/  FFMA R0, R14, R11, R14 ;  /* 0x0000000b0e007223 */ /* 0x000fc8000000000e */
[----:B------:R0:W-:Y:S01]  /*0310*/  STG.E desc[UR6][R6.64], R9 ;  /* 0x0000000906007986 */ /* 0x0001e2000c101906 */
[----:B------:R-:W-:-:S04]  /*0320*/  FFMA R11, R0, R2, RZ ;  /* 0x00000002000b7223 */ /* 0x000fc800000000ff */
[----:B------:R-:W-:-:S04]  /*0330*/  FFMA R10, -R3, R11, R2 ;  /* 0x0000000b030a7223 */ /* 0x000fc80000000102 */
[----:B------:R-:W-:Y:S01]  /*0340*/  FFMA R0, R0, R10, R11 ;  /* 0x0000000a00007223 */ /* 0x000fe2000000000b */
[----:B------:R-:W-:Y:S06]  /*0350*/  @!P0 BRA `(.L_x_129) ;  /* 0x00000000000c8947 */ /* 0x000fec0003800000 */
[----:B------:R-:W-:Y:S01]  /*0360*/  IMAD.MOV.U32 R0, RZ, RZ, R2 ;  /* 0x000000ffff007224 */ /* 0x000fe200078e0002 */
[----:B------:R-:W-:-:S07]  /*0370*/  MOV R10, 0x390 ;  /* 0x00000390000a7802 */ /* 0x000fce0000000f00 */
[----:B0-----:R-:W-:Y:S05]  /*0380*/  CALL.REL.NOINC `($__internal_8_$__cuda_sm3x_div_rn_noftz_f32_slowpath) ;  /* 0x0000000000547944 */ /* 0x001fea0003c00000 */
.L_x_129:
[----:B------:R-:W-:Y:S05]  /*0390*/  BSYNC.RECONVERGENT B0 ;  /* 0x0000000000007941 */ /* 0x000fea0003800200 */
.L_x_128:
[----:B------:R-:W2:Y:S01]  /*03a0*/  LDG.E R4, desc[UR6][R4.64] ;  /* 0x0000000604047981 */ /* 0x000ea2000c1e1900 */
[----:B------:R-:W0:Y:S02]  /*03b0*/  LDC.64 R2, c[0x0][0x388] ;  /* 0x0000e200ff027b82 */ /* 0x000e240000000a00 */
[----:B0-----:R-:W-:-:S04]  /*03c0*/  IMAD.WIDE R8, R8, 0x4, R2 ;  /* 0x0000000408087825 */ /* 0x001fc800078e0202 */
[----:B--2---:R-:W-:-:S04]  /*03d0*/  FMUL.RZ R10, R4, 0.15915493667125701904 ;  /* 0x3e22f983040a7820 */ /* 0x004fc8000040c000 */
[----:B------:R-:W0:Y:S02]  /*03e0*/  MUFU.SIN R11, R10 ;  /* 0x0000000a000b7308 */ /* 0x000e240000000400 */
[----:B0-----:R-:W-:-:S05]  /*03f0*/  FMUL R11, R11, R0 ;  /* 0x000000000b0b7220 */ /* 0x001fca0000400000 */
[----:B------:R0:W-:Y:S04]  /*0400*/  STG.E desc[UR6][R8.64], R11 ;  /* 0x0000000b08007986 */ /* 0x0001e8000c101906 */
[----:B------:R-:W2:Y:S01]  /*0410*/  LDG.E R0, desc[UR6][R6.64] ;  /* 0x0000000606007981 */ /* 0x000ea2000c1e1900 */
[----:B------:R-:W-:Y:S01]  /*0420*/  BSSY.RECONVERGENT B0, `(.L_x_130) ;  /* 0x0000006000007945 */ /* 0x000fe20003800200 */
[----:B--2---:R-:W-:-:S13]  /*0430*/  FSETP.GE.AND P0, PT, R0, 0.5, PT ;  /* 0x3f0000000000780b */ /* 0x004fda0003f06000 */
[----:B0-----:R-:W-:Y:S05]  /*0440*/  @!P0 BRA `(.L_x_131) ;  /* 0x00000000000c8947 */ /* 0x001fea0003800000 */
[----:B------:R-:W-:-:S05]  /*0450*/  IMAD.MOV.U32 R3, RZ, RZ, 0x3efffeb0 ;  /* 0x3efffeb0ff037424 */ /* 0x000fca00078e00ff */
[----:B------:R0:W-:Y:S04]  /*0460*/  STG.E desc[UR6][R6.64], R3 ;  /* 0x0000000306007986 */ /* 0x0001e8000c101906 */
[----:B------:R0:W5:Y:S02]  /*0470*/  LDG.E R11, desc[UR6][R8.64] ;  /* 0x00000006080b7981 */ /* 0x000164000c1e1900 */
.L_x_131:
[----:B------:R-:W-:Y:S05]  /*0480*/  BSYNC.RECONVERGENT B0 ;  /* 0x0000000000007941 */ /* 0x000fea0003800200 */
.L_x_130:
[----:B-----5:R-:W-:-:S13]  /*0490*/  FSETP.GE.AND P0, PT, R11, 0.5, PT ;  /* 0x3f0000000b00780b */ /* 0x020fda0003f06000 */
[----:B------:R-:W-:Y:S05]  /*04a0*/  @!P0 EXIT ;  /* 0x000000000000894d */ /* 0x000fea0003800000 */
[----:B0-----:R-:W-:-:S05]  /*04b0*/  IMAD.MOV.U32 R3, RZ, RZ, 0x3efffeb0 ;  /* 0x3efffeb0ff037424 */ /* 0x001fca00078e00ff */
[----:B------:R-:W-:Y:S01]  /*04c0*/  STG.E desc[UR6][R8.64], R3 ;  /* 0x0000000308007986 */ /* 0x000fe2000c101906 */
[----:B------:R-:W-:Y:S05]  /*04d0*/  EXIT ;  /* 0x000000000000794d */ /* 0x000fea0003800000 */
        .weak           $__internal_8_$__cuda_sm3x_div_rn_noftz_f32_slowpath
        .type           $__internal_8_$__cuda_sm3x_div_rn_noftz_f32_slowpath,@function
        .size           $__internal_8_$__cuda_sm3x_div_rn_noftz_f32_slowpath,(.L_x_196 - $__internal_8_$__cuda_sm3x_div_rn_noftz_f32_slowpath)
$__internal_8_$__cuda_sm3x_div_rn_noftz_f32_slowpath:
[--C-:B------:R-:W-:Y:S01]  /*04e0*/  SHF.R.U32.HI R11, RZ, 0x17, R3.reuse ;  /* 0x00000017ff0b7819 */ /* 0x100fe20000011603 */
[----:B------:R-:W-:Y:S01]  /*04f0*/  BSSY.RECONVERGENT B1, `(.L_x_132) ;  /* 0x0000063000017945 */ /* 0x000fe20003800200 */
[----:B------:R-:W-:Y:S01]  /*0500*/  SHF.R.U32.HI R9, RZ, 0x17, R0 ;  /* 0x00000017ff097819 */ /* 0x000fe20000011600 */
[----:B------:R-:W-:Y:S01]  /*0510*/  IMAD.MOV.U32 R13, RZ, RZ, R3 ;  /* 0x000000ffff0d7224 */ /* 0x000fe200078e0003 */
[----:B------:R-:W-:Y:S02]  /*0520*/  LOP3.LUT R11, R11, 0xff, RZ, 0xc0, !PT ;  /* 0x000000ff0b0b7812 */ /* 0x000fe400078ec0ff */
[----:B------:R-:W-:-:S03]  /*0530*/  LOP3.LUT R16, R9, 0xff, RZ, 0xc0, !PT ;  /* 0x000000ff09107812 */ /* 0x000fc600078ec0ff */
[----:B------:R-:W-:Y:S02]  /*0540*/  VIADD R14, R11, 0xffffffff ;  /* 0xffffffff0b0e7836 */ /* 0x000fe40000000000 */
[----:B------:R-:W-:-:S03]  /*0550*/  VIADD R12, R16, 0xffffffff ;  /* 0xffffffff100c7836 */ /* 0x000fc60000000000 */
[----:B------:R-:W-:-:S04]  /*0560*/  ISETP.GT.U32.AND P0, PT, R14, 0xfd, PT ;  /* 0x000000fd0e00780c */ /* 0x000fc80003f04070 */
[----:B------:R-:W-:-:S13]  /*0570*/  ISETP.GT.U32.OR P0, PT, R12, 0xfd, P0 ;  /* 0x000000fd0c00780c */ /* 0x000fda0000704470 */
[----:B------:R-:W-:Y:S01]  /*0580*/  @!P0 IMAD.MOV.U32 R9, RZ, RZ, RZ ;  /* 0x000000ffff098224 */ /* 0x000fe200078e00ff */
        /* <DEDUP_REMOVED lines=24> */
.L_x_133:
[----:B------:R-:W-:Y:S01]  /*0710*/  LEA R12, R11, 0xc0800000, 0x17 ;  /* 0xc08000000b0c7811 */ /* 0x000fe200078eb8ff */
[----:B------:R-:W-:Y:S04]  /*0720*/  BSSY.RECONVERGENT B2, `(.L_x_138) ;  /* 0x0000036000027945 */ /* 0x000fe80003800200 */
[----:B------:R-:W-:Y:S02]  /*0730*/  IMAD.IADD R13, R13, 0x1, -R12 ;  /* 0x000000010d0d7824 */ /* 0x000fe400078e0a0c */
[----:B------:R-:W-:Y:S02]  /*0740*/  VIADD R12, R16, 0xffffff81 ;  /* 0xffffff81100c7836 */ /* 0x000fe40000000000 */
[----:B------:R-:W0:Y:S01]  /*0750*/  MUFU.RCP R14, R13 ;  /* 0x0000000d000e7308 */ /* 0x000e220000001000 */
[----:B------:R-:W-:Y:S01]  /*0760*/  FADD.FTZ R15, -R13, -RZ ;  /* 0x800000ff0d0f7221 */ /* 0x000fe20000010100 */
[C---:B------:R-:W-:Y:S01]  /*0770*/  IMAD R0, R12.reuse, -0x800000, R0 ;  /* 0xff8000000c007824 */ /* 0x040fe200078e0200 */
[----:B------:R-:W-:-:S05]  /*0780*/  IADD3 R12, PT, PT, R12, 0x7f, -R11 ;  /* 0x0000007f0c0c7810 */ /* 0x000fca0007ffe80b */
[----:B------:R-:W-:Y:S02]  /*0790*/  IMAD.IADD R12, R12, 0x1, R9 ;  /* 0x000000010c0c7824 */ /* 0x000fe400078e0209 */
        /* <DEDUP_REMOVED lines=8> */
[----:B------:R-:W-:-:S05]  /*0820*/  LOP3.LUT R11, R11, 0xff, RZ, 0xc0, !PT ;  /* 0x000000ff0b0b7812 */ /* 0x000fca00078ec0ff */
[----:B------:R-:W-:-:S04]  /*0830*/  IMAD.IADD R13, R11, 0x1, R12 ;  /* 0x000000010b0d7824 */ /* 0x000fc800078e020c */
        /* <DEDUP_REMOVED lines=11> */
[-CC-:B------:R-:W-:Y:S01]  /*08f0*/  FFMA.RM R12, R19, R15.reuse, R14.reuse ;  /* 0x0000000f130c7223 */ /* 0x180fe2000000400e */
[C---:B------:R-:W-:Y:S02]  /*0900*/  ISETP.NE.AND P2, PT, R13.reuse, RZ, PT ;  /* 0x000000ff0d00720c */ /* 0x040fe40003f45270 */
[----:B------:R-:W-:Y:S02]  /*0910*/  ISETP.NE.AND P1, PT, R13, RZ, PT ;  /* 0x000000ff0d00720c */ /* 0x000fe40003f25270 */
[----:B------:R-:W-:Y:S01]  /*0920*/  LOP3.LUT R11, R9, 0x7fffff, RZ, 0xc0, !PT ;  /* 0x007fffff090b7812 */ /* 0x000fe200078ec0ff */
[----:B------:R-:W-:Y:S01]  /*0930*/  FFMA.RP R9, R19, R15, R14 ;  /* 0x0000000f13097223 */ /* 0x000fe2000000800e */
[----:B------:R-:W-:Y:S02]  /*0940*/  VIADD R14, R13, 0x20 ;  /* 0x000000200d0e7836 */ /* 0x000fe40000000000 */
[----:B------:R-:W-:Y:S01]  /*0950*/  LOP3.LUT R11, R11, 0x800000, RZ, 0xfc, !PT ;  /* 0x008000000b0b7812 */ /* 0x000fe200078efcff */
[----:B------:R-:W-:Y:S01]  /*0960*/  IMAD.MOV R13, RZ, RZ, -R13 ;  /* 0x000000ffff0d7224 */ /* 0x000fe200078e0a0d */
[----:B------:R-:W-:-:S02]  /*0970*/  FSETP.NEU.FTZ.AND P0, PT, R9, R12, PT ;  /* 0x0000000c0900720b */ /* 0x000fc40003f1d000 */
[----:B------:R-:W-:Y:S02]  /*0980*/  SHF.L.U32 R14, R11, R14, RZ ;  /* 0x0000000e0b0e7219 */ /* 0x000fe400000006ff */
[----:B------:R-:W-:Y:S02]  /*0990*/  SEL R12, R13, RZ, P2 ;  /* 0x000000ff0d0c7207 */ /* 0x000fe40001000000 */
[----:B------:R-:W-:Y:S02]  /*09a0*/  ISETP.NE.AND P1, PT, R14, RZ, P1 ;  /* 0x000000ff0e00720c */ /* 0x000fe40000f25270 */
[----:B------:R-:W-:Y:S02]  /*09b0*/  SHF.R.U32.HI R12, RZ, R12, R11 ;  /* 0x0000000cff0c7219 */ /* 0x000fe4000001160b */
[----:B------:R-:W-:Y:S02]  /*09c0*/  PLOP3.LUT P0, PT, P0, P1, PT, 0xf8, 0x8f ;  /* 0x00000000008f781c */ /* 0x000fe40000703f70 */
[----:B------:R-:W-:-:S02]  /*09d0*/  SHF.R.U32.HI R14, RZ, 0x1, R12 ;  /* 0x00000001ff0e7819 */ /* 0x000fc4000001160c */
[----:B------:R-:W-:-:S04]  /*09e0*/  SEL R9, RZ, 0x1, !P0 ;  /* 0x00000001ff097807 */ /* 0x000fc80004000000 */
[----:B------:R-:W-:-:S04]  /*09f0*/  LOP3.LUT R9, R9, 0x1, R14, 0xf8, !PT ;  /* 0x0000000109097812 */ /* 0x000fc800078ef80e */
[----:B------:R-:W-:-:S05]  /*0a00*/  LOP3.LUT R9, R9, R12, RZ, 0xc0, !PT ;  /* 0x0000000c09097212 */ /* 0x000fca00078ec0ff */
[----:B------:R-:W-:-:S05]  /*0a10*/  IMAD.IADD R9, R14, 0x1, R9 ;  /* 0x000000010e097824 */ /* 0x000fca00078e0209 */
[----:B------:R-:W-:Y:S01]  /*0a20*/  LOP3.LUT R0, R9, R0, RZ, 0xfc, !PT ;  /* 0x0000000009007212 */ /* 0x000fe200078efcff */
[----:B------:R-:W-:Y:S06]  /*0a30*/  BRA `(.L_x_141) ;  /* 0x0000000000107947 */ /* 0x000fec0003800000 */
.L_x_140:
[----:B------:R-:W-:-:S04]  /*0a40*/  LOP3.LUT R0, R0, 0x80000000, RZ, 0xc0, !PT ;  /* 0x8000000000007812 */ /* 0x000fc800078ec0ff */
[----:B------:R-:W-:Y:S01]  /*0a50*/  LOP3.LUT R0, R0, 0x7f800000, RZ, 0xfc, !PT ;  /* 0x7f80000000007812 */ /* 0x000fe200078efcff */
[----:B------:R-:W-:Y:S06]  /*0a60*/  BRA `(.L_x_141) ;  /* 0x0000000000047947 */ /* 0x000fec0003800000 */
.L_x_139:
[----:B------:R-:W-:-:S07]  /*0a70*/  IMAD R0, R12, 0x800000, R0 ;  /* 0x008000000c007824 */ /* 0x000fce00078e0200 */
.L_x_141:
[----:B------:R-:W-:Y:S05]  /*0a80*/  BSYNC.RECONVERGENT B2 ;  /* 0x0000000000027941 */ /* 0x000fea0003800200 */
.L_x_138:
[----:B------:R-:W-:Y:S05]  /*0a90*/  BRA `(.L_x_142) ;  /* 0x0000000000207947 */ /* 0x000fea0003800000 */
.L_x_137:
[----:B------:R-:W-:-:S04]  /*0aa0*/  LOP3.LUT R0, R13, 0x80000000, R0, 0x48, !PT ;  /* 0x800000000d007812 */ /* 0x000fc800078e4800 */
[----:B------:R-:W-:Y:S01]  /*0ab0*/  LOP3.LUT R0, R0, 0x7f800000, RZ, 0xfc, !PT ;  /* 0x7f80000000007812 */ /* 0x000fe200078efcff */
[----:B------:R-:W-:Y:S06]  /*0ac0*/  BRA `(.L_x_142) ;  /* 0x0000000000147947 */ /* 0x000fec0003800000 */
.L_x_136:
[----:B------:R-:W-:Y:S01]  /*0ad0*/  LOP3.LUT R0, R13, 0x80000000, R0, 0x48, !PT ;  /* 0x800000000d007812 */ /* 0x000fe200078e4800 */
[----:B------:R-:W-:Y:S06]  /*0ae0*/  BRA `(.L_x_142) ;  /* 0x00000000000c7947 */ /* 0x000fec0003800000 */
.L_x_135:
[----:B------:R-:W0:Y:S01]  /*0af0*/  MUFU.RSQ R0, -QNAN ;  /* 0xffc0000000007908 */ /* 0x000e220000001400 */
[----:B------:R-:W-:Y:S05]  /*0b00*/  BRA `(.L_x_142) ;  /* 0x0000000000047947 */ /* 0x000fea0003800000 */
.L_x_134:
[----:B------:R-:W-:-:S07]  /*0b10*/  FADD.FTZ R0, R0, R3 ;  /* 0x0000000300007221 */ /* 0x000fce0000010000 */
.L_x_142:
[----:B------:R-:W-:Y:S05]  /*0b20*/  BSYNC.RECONVERGENT B1 ;  /* 0x0000000000017941 */ /* 0x000fea0003800200 */
.L_x_132:
[----:B------:R-:W-:-:S04]  /*0b30*/  IMAD.MOV.U32 R11, RZ, RZ, 0x0 ;  /* 0x00000000ff0b7424 */ /* 0x000fc800078e00ff */
[----:B0-----:R-:W-:Y:S05]  /*0b40*/  RET.REL.NODEC R10 `(_Z6takexyPfS_S_ii) ;  /* 0xfffffff40a2c7950 */ /* 0x001fea0003c3ffff */
.L_x_143:
        /* <DEDUP_REMOVED lines=11> */
.L_x_196:


//--------------------- .text._Z7wrapadjP6float2iii --------------------------
	.section	.text._Z7wrapadjP6float2iii,"ax",@progbits
	.align	128
        .global         _Z7wrapadjP6float2iii
        .type           _Z7wrapadjP6float2iii,@function
        .size           _Z7wrapadjP6float2iii,(.L_x_205 - _Z7wrapadjP6float2iii)
        .other          _Z7wrapadjP6float2iii,@"STO_CUDA_ENTRY STV_DEFAULT"
_Z7wrapadjP6float2iii:
.text._Z7wrapadjP6float2iii:
[----:B------:R-:W-:Y:S01]  /*0000*/  LDC R1, c[0x0][0x37c] ;  /* 0x0000df00ff017b82 */ /* 0x000fe20000000800 */
[----:B------:R-:W0:Y:S07]  /*0010*/  S2R R11, SR_CTAID.X ;  /* 0x00000000000b7919 */ /* 0x000e2e0000002500 */
[----:B------:R-:W1:Y:S01]  /*0020*/  LDC.64 R4, c[0x0][0x388] ;  /* 0x0000e200ff047b82 */ /* 0x000e620000000a00 */
[----:B------:R-:W0:Y:S01]  /*0030*/  LDCU UR4, c[0x0][0x360] ;  /* 0x00006c00ff0477ac */ /* 0x000e220008000800 */
[----:B------:R-:W0:Y:S01]  /*0040*/  S2R R0, SR_TID.X ;  /* 0x0000000000007919 */ /* 0x000e220000002100 */
[----:B------:R-:W2:Y:S01]  /*0050*/  LDCU UR5, c[0x0][0x364] ;  /* 0x00006c80ff0577ac */ /* 0x000ea20008000800 */
[----:B------:R-:W2:Y:S04]  /*0060*/  S2R R10, SR_CTAID.Y ;  /* 0x00000000000a7919 */ /* 0x000ea80000002600 */
[----:B------:R-:W3:Y:S01]  /*0070*/  LDC R7, c[0x0][0x390] ;  /* 0x0000e400ff077b82 */ /* 0x000ee20000000800 */
[----:B------:R-:W4:Y:S01]  /*0080*/  LDCU UR6, c[0x0][0x368] ;  /* 0x00006d00ff0677ac */ /* 0x000f220008000800 */
[----:B------:R-:W2:Y:S01]  /*0090*/  S2R R3, SR_TID.Y ;  /* 0x0000000000037919 */ /* 0x000ea20000002200 */
[----:B------:R-:W4:Y:S01]  /*00a0*/  S2R R9, SR_CTAID.Z ;  /* 0x0000000000097919 */ /* 0x000f220000002700 */
[----:B------:R-:W4:Y:S01]  /*00b0*/  S2R R2, SR_TID.Z ;  /* 0x0000000000027919 */ /* 0x000f220000002300 */
[----:B-1----:R-:W-:-:S02]  /*00c0*/  IMAD.SHL.U32 R6, R4, 0x2, RZ ;  /* 0x0000000204067824 */ /* 0x002fc400078e00ff */
[----:B0-----:R-:W-:Y:S02]  /*00d0*/  IMAD R11, R11, UR4, R0 ;  /* 0x000000040b0b7c24 */ /* 0x001fe4000f8e0200 */
[----:B---3--:R-:W-:Y:S02]  /*00e0*/  IMAD R0, R7, 0x2, R6 ;  /* 0x0000000207007824 */ /* 0x008fe400078e0206 */
[----:B--2---:R-:W-:-:S05]  /*00f0*/  IMAD R10, R10, UR5, R3 ;  /* 0x000000050a0a7c24 */ /* 0x004fca000f8e0203 */
[----:B------:R-:W-:Y:S01]  /*0100*/  VIMNMX R3, PT, PT, R11, R10, !PT ;  /* 0x0000000a0b037248 */ /* 0x000fe20007fe0100 */
[----:B----4-:R-:W-:-:S03]  /*0110*/  IMAD R9, R9, UR6, R2 ;  /* 0x0000000609097c24 */ /* 0x010fc6000f8e0202 */
[----:B------:R-:W-:-:S04]  /*0120*/  ISETP.GE.AND P0, PT, R3, R0, PT ;  /* 0x000000000300720c */ /* 0x000fc80003f06270 */
[----:B------:R-:W-:-:S13]  /*0130*/  ISETP.GE.OR P0, PT, R9, R5, P0 ;  /* 0x000000050900720c */ /* 0x000fda0000706670 */
[----:B------:R-:W-:Y:S05]  /*0140*/  @P0 EXIT ;  /* 0x000000000000094d */ /* 0x000fea0003800000 */
[-C--:B------:R-:W-:Y:S02]  /*0150*/  IADD3 R2, PT, PT, R0, -R7.reuse, RZ ;  /* 0x8000000700027210 */ /* 0x080fe40007ffe0ff */
[----:B------:R-:W-:Y:S02]  /*0160*/  VIMNMX R4, PT, PT, R11, R10, PT ;  /* 0x0000000a0b047248 */ /* 0x000fe40003fe0100 */
[----:B------:R-:W-:Y:S02]  /*0170*/  ISETP.LT.AND P1, PT, R3, R2, PT ;  /* 0x000000020300720c */ /* 0x000fe40003f21270 */
[----:B------:R-:W-:-:S13]  /*0180*/  ISETP.GE.AND P0, PT, R4, R7, PT ;  /* 0x000000070400720c */ /* 0x000fda0003f06270 */
[----:B------:R-:W-:Y:S05]  /*0190*/  @P0 EXIT P1 ;  /* 0x000000000000094d */ /* 0x000fea0000800000 */
[----:B------:R-:W0:Y:S01]  /*01a0*/  LDC.64 R4, c[0x0][0x380] ;  /* 0x0000e000ff047b82 */ /* 0x000e220000000a00 */
[----:B------:R-:W1:Y:S01]  /*01b0*/  LDCU.64 UR4, c[0x0][0x358] ;  /* 0x00006b00ff0477ac */ /* 0x000e620008000a00 */
[-C--:B------:R-:W-:Y:S02]  /*01c0*/  IMAD R9, R9, R0.reuse, RZ ;  /* 0x0000000009097224 */ /* 0x080fe400078e02ff */
[----:B------:R-:W-:-:S04]  /*01d0*/  IMAD R2, R10, R0, R11 ;  /* 0x000000000a027224 */ /* 0x000fc800078e020b */
[----:B------:R-:W-:-:S04]  /*01e0*/  IMAD R3, R0, R9, R2 ;  /* 0x0000000900037224 */ /* 0x000fc800078e0202 */
[----:B0-----:R-:W-:-:S05]  /*01f0*/  IMAD.WIDE R2, R3, 0x8, R4 ;  /* 0x0000000803027825 */ /* 0x001fca00078e0204 */
[----:B-1----:R-:W2:Y:S01]  /*0200*/  LDG.E R8, desc[UR4][R2.64] ;  /* 0x0000000402087981 */ /* 0x002ea2000c1e1900 */
[-C--:B------:R-:W-:Y:S01]  /*0210*/  IABS R14, R6.reuse ;  /* 0x00000006000e7213 */ /* 0x080fe20000000000 */
[----:B------:R-:W-:Y:S01]  /*0220*/  IMAD R9, R0, R9, R7 ;  /* 0x0000000900097224 */ /* 0x000fe200078e0207 */
[CC--:B------:R-:W-:Y:S02]  /*0230*/  IADD3 R10, PT, PT, R6.reuse, -R7.reuse, R10 ;  /* 0x80000007060a7210 */ /* 0x0c0fe40007ffe00a */
[----:B------:R-:W0:Y:S01]  /*0240*/  I2F.RP R15, R14 ;  /* 0x0000000e000f7306 */ /* 0x000e220000209400 */
[----:B------:R-:W-:Y:S02]  /*0250*/  IABS R18, R6 ;  /* 0x0000000600127213 */ /* 0x000fe40000000000 */
[----:B------:R-:W-:Y:S02]  /*0260*/  IABS R19, R10 ;  /* 0x0000000a00137213 */ /* 0x000fe40000000000 */
[----:B------:R-:W-:-:S04]  /*0270*/  IADD3 R11, PT, PT, R6, -R7, R11 ;  /* 0x80000007060b7210 */ /* 0x000fc80007ffe00b */
[----:B------:R-:W-:Y:S01]  /*0280*/  IABS R16, R11 ;  /* 0x0000000b00107213 */ /* 0x000fe20000000000 */
[----:B0-----:R-:W0:Y:S02]  /*0290*/  MUFU.RCP R15, R15 ;  /* 0x0000000f000f7308 */ /* 0x001e240000001000 */
[----:B0-----:R-:W-:-:S06]  /*02a0*/  VIADD R12, R15, 0xffffffe ;  /* 0x0ffffffe0f0c7836 */ /* 0x001fcc0000000000 */
[----:B------:R0:W1:Y:S02]  /*02b0*/  F2I.FTZ.U32.TRUNC.NTZ R13, R12 ;  /* 0x0000000c000d7305 */ /* 0x000064000021f000 */
[----:B0-----:R-:W-:Y:S02]  /*02c0*/  HFMA2 R12, -RZ, RZ, 0, 0 ;  /* 0x00000000ff0c7431 */ /* 0x001fe400000001ff */
[----:B-1----:R-:W-:-:S04]  /*02d0*/  IMAD.MOV R17, RZ, RZ, -R13 ;  /* 0x000000ffff117224 */ /* 0x002fc800078e0a0d */
[----:B------:R-:W-:-:S04]  /*02e0*/  IMAD R17, R17, R14, RZ ;  /* 0x0000000e11117224 */ /* 0x000fc800078e02ff */
[----:B------:R-:W-:-:S04]  /*02f0*/  IMAD.HI.U32 R13, R13, R17, R12 ;  /* 0x000000110d0d7227 */ /* 0x000fc800078e000c */
[----:B------:R-:W-:Y:S02]  /*0300*/  IMAD.MOV R17, RZ, RZ, -R18 ;  /* 0x000000ffff117224 */ /* 0x000fe400078e0a12 */
[----:B------:R-:W-:-:S04]  /*0310*/  IMAD.MOV.U32 R18, RZ, RZ, R19 ;  /* 0x000000ffff127224 */ /* 0x000fc800078e0013 */
[----:B------:R-:W-:-:S04]  /*0320*/  IMAD.HI.U32 R12, R13, R18, RZ ;  /* 0x000000120d0c7227 */ /* 0x000fc800078e00ff */
[----:B------:R-:W-:-:S04]  /*0330*/  IMAD.HI.U32 R13, R13, R16, RZ ;  /* 0x000000100d0d7227 */ /* 0x000fc800078e00ff */
[-C--:B------:R-:W-:Y:S02]  /*0340*/  IMAD R15, R12, R17.reuse, R18 ;  /* 0x000000110c0f7224 */ /* 0x080fe400078e0212 */
[----:B------:R-:W-:-:S03]  /*0350*/  IMAD R13, R13, R17, R16 ;  /* 0x000000110d0d7224 */ /* 0x000fc600078e0210 */
[C---:B------:R-:W-:Y:S02]  /*0360*/  ISETP.GT.U32.AND P1, PT, R14.reuse, R15, PT ;  /* 0x0000000f0e00720c */ /* 0x040fe40003f24070 */
[----:B------:R-:W-:-:S11]  /*0370*/  ISETP.GT.U32.AND P0, PT, R14, R13, PT ;  /* 0x0000000d0e00720c */ /* 0x000fd60003f04070 */
[----:B------:R-:W-:Y:S02]  /*0380*/  @!P1 IADD3 R15, PT, PT, R15, -R14, RZ ;  /* 0x8000000e0f0f9210 */ /* 0x000fe40007ffe0ff */
[----:B------:R-:W-:Y:S01]  /*0390*/  @!P0 IMAD.IADD R13, R13, 0x1, -R14 ;  /* 0x000000010d0d8824 */ /* 0x000fe200078e0a0e */
[----:B------:R-:W-:Y:S02]  /*03a0*/  ISETP.GE.AND P0, PT, R10, RZ, PT ;  /* 0x000000ff0a00720c */ /* 0x000fe40003f06270 */
[C---:B------:R-:W-:Y:S02]  /*03b0*/  ISETP.GT.U32.AND P3, PT, R14.reuse, R15, PT ;  /* 0x0000000f0e00720c */ /* 0x040fe40003f64070 */
[----:B------:R-:W-:Y:S02]  /*03c0*/  ISETP.GT.U32.AND P2, PT, R14, R13, PT ;  /* 0x0000000d0e00720c */ /* 0x000fe40003f44070 */
[----:B------:R-:W-:-:S09]  /*03d0*/  ISETP.GE.AND P1, PT, R11, RZ, PT ;  /* 0x000000ff0b00720c */ /* 0x000fd20003f26270 */
[----:B------:R-:W-:Y:S02]  /*03e0*/  @!P3 IMAD.IADD R15, R15, 0x1, -R14 ;  /* 0x000000010f0fb824 */ /* 0x000fe400078e0a0e */
[----:B------:R-:W-:Y:S02]  /*03f0*/  @!P2 IADD3 R13, PT, PT, R13, -R14, RZ ;  /* 0x8000000e0d0da210 */ /* 0x000fe40007ffe0ff */
[----:B------:R-:W-:Y:S01]  /*0400*/  ISETP.NE.AND P2, PT, R6, RZ, PT ;  /* 0x000000ff0600720c */ /* 0x000fe20003f45270 */
[----:B------:R-:W-:Y:S01]  /*0410*/  @!P0 IMAD.MOV R15, RZ, RZ, -R15 ;  /* 0x000000ffff0f8224 */ /* 0x000fe200078e0a0f */
[----:B------:R-:W-:Y:S02]  /*0420*/  LOP3.LUT R6, RZ, R6, RZ, 0x33, !PT ;  /* 0x00000006ff067212 */ /* 0x000fe400078e33ff */
[----:B------:R-:W-:Y:S02]  /*0430*/  @!P1 IADD3 R13, PT, PT, -R13, RZ, RZ ;  /* 0x000000ff0d0d9210 */ /* 0x000fe40007ffe1ff */
[----:B------:R-:W-:-:S02]  /*0440*/  SEL R10, R6, R15, !P2 ;  /* 0x0000000f060a7207 */ /* 0x000fc40005000000 */
[----:B------:R-:W-:-:S03]  /*0450*/  SEL R6, R6, R13, !P2 ;  /* 0x0000000d06067207 */ /* 0x000fc60005000000 */
[----:B------:R-:W-:Y:S01]  /*0460*/  IMAD.IADD R7, R10, 0x1, R7 ;  /* 0x000000010a077824 */ /* 0x000fe200078e0207 */
[----:B------:R-:W-:-:S05]  /*0470*/  IADD3 R9, PT, PT, R6, R9, RZ ;  /* 0x0000000906097210 */ /* 0x000fca0007ffe0ff */
[----:B------:R-:W-:-:S04]  /*0480*/  IMAD R7, R0, R7, R9 ;  /* 0x0000000700077224 */ /* 0x000fc800078e0209 */
[----:B------:R-:W-:-:S05]  /*0490*/  IMAD.WIDE R4, R7, 0x8, R4 ;  /* 0x0000000807047825 */ /* 0x000fca00078e0204 */
[----:B--2---:R-:W-:Y:S04]  /*04a0*/  REDG.E.ADD.F32.FTZ.RN.STRONG.GPU desc[UR4][R4.64], R8 ;  /* 0x00000008040079a6 */ /* 0x004fe8000c12f304 */
[----:B------:R-:W2:Y:S04]  /*04b0*/  LDG.E R3, desc[UR4][R2.64+0x4] ;  /* 0x0000040402037981 */ /* 0x000ea8000c1e1900 */
[----:B--2---:R-:W-:Y:S01]  /*04c0*/  REDG.E.ADD.F32.FTZ.RN.STRONG.GPU desc[UR4][R4.64+0x4], R3 ;  /* 0x00000403040079a6 */ /* 0x004fe2000c12f304 */
[----:B------:R-:W-:Y:S05]  /*04d0*/  EXIT ;  /* 0x000000000000794d */ /* 0x000fea0003800000 */
.L_x_144:
        /* <DEDUP_REMOVED lines=10> */
.L_x_205:


//--------------------- .text._Z4wrapP6float2iii  --------------------------
	.section	.text._Z4wrapP6float2iii,"ax",@progbits
	.align	128
        .global         _Z4wrapP6float2iii
        .type           _Z4wrapP6float2iii,@function
        .size           _Z4wrapP6float2iii,(.L_x_206 - _Z4wrapP6float2iii)
        .other          _Z4wrapP6float2iii,@"STO_CUDA_ENTRY STV_DEFAULT"
_Z4wrapP6float2iii:
.text._Z4wrapP6float2iii:
        /* <DEDUP_REMOVED lines=26> */
[----:B------:R-:W-:Y:S01]  /*01a0*/  IABS R13, R6 ;  /* 0x00000006000d7213 */ /* 0x000fe20000000000 */
[----:B------:R-:W-:Y:S01]  /*01b0*/  IMAD R8, R8, R0, RZ ;  /* 0x0000000008087224 */ /* 0x000fe200078e02ff */
[CC--:B------:R-:W-:Y:S01]  /*01c0*/  IADD3 R9, PT, PT, R6.reuse, -R7.reuse, R5 ;  /* 0x8000000706097210 */ /* 0x0c0fe20007ffe005 */
[----:B------:R-:W0:Y:S01]  /*01d0*/  LDCU.64 UR4, c[0x0][0x358] ;  /* 0x00006b00ff0477ac */ /* 0x000e220008000a00 */
[----:B------:R-:W1:Y:S01]  /*01e0*/  I2F.RP R10, R13 ;  /* 0x0000000d000a7306 */ /* 0x000e620000209400 */
[----:B------:R-:W-:Y:S02]  /*01f0*/  IADD3 R11, PT, PT, R6, -R7, R4 ;  /* 0x80000007060b7210 */ /* 0x000fe40007ffe004 */
[----:B------:R-:W-:-:S05]  /*0200*/  IABS R14, R6 ;  /* 0x00000006000e7213 */ /* 0x000fca0000000000 */
[----:B-1----:R-:W1:Y:S02]  /*0210*/  MUFU.RCP R10, R10 ;  /* 0x0000000a000a7308 */ /* 0x002e640000001000 */
[----:B-1----:R-:W-:Y:S01]  /*0220*/  VIADD R2, R10, 0xffffffe ;  /* 0x0ffffffe0a027836 */ /* 0x002fe20000000000 */
[----:B------:R-:W-:-:S05]  /*0230*/  IABS R10, R9 ;  /* 0x00000009000a7213 */ /* 0x000fca0000000000 */
[----:B------:R1:W2:Y:S02]  /*0240*/  F2I.FTZ.U32.TRUNC.NTZ R3, R2 ;  /* 0x0000000200037305 */ /* 0x0002a4000021f000 */
[----:B-1----:R-:W-:Y:S02]  /*0250*/  HFMA2 R2, -RZ, RZ, 0, 0 ;  /* 0x00000000ff027431 */ /* 0x002fe400000001ff */
[----:B--2---:R-:W-:-:S04]  /*0260*/  IMAD.MOV R12, RZ, RZ, -R3 ;  /* 0x000000ffff0c7224 */ /* 0x004fc800078e0a03 */
[----:B------:R-:W-:Y:S01]  /*0270*/  IMAD R15, R12, R13, RZ ;  /* 0x0000000d0c0f7224 */ /* 0x000fe200078e02ff */
[----:B------:R-:W-:-:S03]  /*0280*/  IABS R12, R11 ;  /* 0x0000000b000c7213 */ /* 0x000fc60000000000 */
[----:B------:R-:W-:-:S04]  /*0290*/  IMAD.HI.U32 R3, R3, R15, R2 ;  /* 0x0000000f03037227 */ /* 0x000fc800078e0002 */
[----:B------:R-:W-:Y:S02]  /*02a0*/  IMAD.MOV R15, RZ, RZ, -R14 ;  /* 0x000000ffff0f7224 */ /* 0x000fe400078e0a0e */
[----:B------:R-:W-:-:S04]  /*02b0*/  IMAD.HI.U32 R2, R3, R10, RZ ;  /* 0x0000000a03027227 */ /* 0x000fc800078e00ff */
[----:B------:R-:W-:-:S04]  /*02c0*/  IMAD.HI.U32 R3, R3, R12, RZ ;  /* 0x0000000c03037227 */ /* 0x000fc800078e00ff */
[-C--:B------:R-:W-:Y:S02]  /*02d0*/  IMAD R10, R2, R15.reuse, R10 ;  /* 0x0000000f020a7224 */ /* 0x080fe400078e020a */
[----:B------:R-:W-:Y:S02]  /*02e0*/  IMAD R12, R3, R15, R12 ;  /* 0x0000000f030c7224 */ /* 0x000fe400078e020c */
[----:B------:R-:W1:Y:S01]  /*02f0*/  LDC.64 R2, c[0x0][0x380] ;  /* 0x0000e000ff027b82 */ /* 0x000e620000000a00 */
[C---:B------:R-:W-:Y:S02]  /*0300*/  ISETP.GT.U32.AND P0, PT, R13.reuse, R10, PT ;  /* 0x0000000a0d00720c */ /* 0x040fe40003f04070 */
[----:B------:R-:W-:-:S11]  /*0310*/  ISETP.GT.U32.AND P1, PT, R13, R12, PT ;  /* 0x0000000c0d00720c */ /* 0x000fd60003f24070 */
[----:B------:R-:W-:Y:S01]  /*0320*/  @!P0 IMAD.IADD R10, R10, 0x1, -R13 ;  /* 0x000000010a0a8824 */ /* 0x000fe200078e0a0d */
[----:B------:R-:W-:Y:S02]  /*0330*/  ISETP.GE.AND P0, PT, R9, RZ, PT ;  /* 0x000000ff0900720c */ /* 0x000fe40003f06270 */
[----:B------:R-:W-:Y:S02]  /*0340*/  @!P1 IADD3 R12, PT, PT, R12, -R13, RZ ;  /* 0x8000000d0c0c9210 */ /* 0x000fe40007ffe0ff */
[C---:B------:R-:W-:Y:S02]  /*0350*/  ISETP.GT.U32.AND P2, PT, R13.reuse, R10, PT ;  /* 0x0000000a0d00720c */ /* 0x040fe40003f44070 */
[----:B------:R-:W-:Y:S02]  /*0360*/  ISETP.GT.U32.AND P3, PT, R13, R12, PT ;  /* 0x0000000c0d00720c */ /* 0x000fe40003f64070 */
[----:B------:R-:W-:Y:S02]  /*0370*/  ISETP.GE.AND P1, PT, R11, RZ, PT ;  /* 0x000000ff0b00720c */ /* 0x000fe40003f26270 */
[----:B------:R-:W-:-:S07]  /*0380*/  LOP3.LUT R9, RZ, R6, RZ, 0x33, !PT ;  /* 0x00000006ff097212 */ /* 0x000fce00078e33ff */
[----:B------:R-:W-:Y:S01]  /*0390*/  @!P2 IMAD.IADD R10, R10, 0x1, -R13 ;  /* 0x000000010a0aa824 */ /* 0x000fe200078e0a0d */
[----:B------:R-:W-:Y:S01]  /*03a0*/  ISETP.NE.AND P2, PT, R6, RZ, PT ;  /* 0x000000ff0600720c */ /* 0x000fe20003f45270 */
[----:B------:R-:W-:Y:S01]  /*03b0*/  IMAD R6, R0, R8, R7 ;  /* 0x0000000800067224 */ /* 0x000fe200078e0207 */
[----:B------:R-:W-:Y:S01]  /*03c0*/  @!P3 IADD3 R12, PT, PT, R12, -R13, RZ ;  /* 0x8000000d0c0cb210 */ /* 0x000fe20007ffe0ff */
[----:B------:R-:W-:-:S03]  /*03d0*/  @!P0 IMAD.MOV R10, RZ, RZ, -R10 ;  /* 0x000000ffff0a8224 */ /* 0x000fc600078e0a0a */
[----:B------:R-:W-:Y:S02]  /*03e0*/  @!P1 IADD3 R12, PT, PT, -R12, RZ, RZ ;  /* 0x000000ff0c0c9210 */ /* 0x000fe40007ffe1ff */
[C---:B------:R-:W-:Y:S02]  /*03f0*/  SEL R11, R9.reuse, R10, !P2 ;  /* 0x0000000a090b7207 */ /* 0x040fe40005000000 */
[----:B------:R-:W-:Y:S02]  /*0400*/  SEL R12, R9, R12, !P2 ;  /* 0x0000000c090c7207 */ /* 0x000fe40005000000 */
[----:B------:R-:W-:-:S03]  /*0410*/  IADD3 R6, PT, PT, R11, R6, RZ ;  /* 0x000000060b067210 */ /* 0x000fc60007ffe0ff */
[----:B------:R-:W-:-:S04]  /*0420*/  IMAD.IADD R7, R12, 0x1, R7 ;  /* 0x000000010c077824 */ /* 0x000fc800078e0207 */
[----:B------:R-:W-:-:S04]  /*0430*/  IMAD R7, R0, R7, R6 ;  /* 0x0000000700077224 */ /* 0x000fc800078e0206 */
[----:B-1----:R-:W-:-:S06]  /*0440*/  IMAD.WIDE R6, R7, 0x8, R2 ;  /* 0x0000000807067825 */ /* 0x002fcc00078e0202 */
[----:B0-----:R-:W2:Y:S01]  /*0450*/  LDG.E.64 R6, desc[UR4][R6.64] ;  /* 0x0000000406067981 */ /* 0x001ea2000c1e1b00 */
[----:B------:R-:W-:-:S04]  /*0460*/  IMAD R5, R4, R0, R5 ;  /* 0x0000000004057224 */ /* 0x000fc800078e0205 */
[----:B------:R-:W-:-:S04]  /*0470*/  IMAD R5, R0, R8, R5 ;  /* 0x0000000800057224 */ /* 0x000fc800078e0205 */
[----:B------:R-:W-:-:S05]  /*0480*/  IMAD.WIDE R2, R5, 0x8, R2 ;  /* 0x0000000805027825 */ /* 0x000fca00078e0202 */
[----:B--2---:R-:W-:Y:S01]  /*0490*/  STG.E.64 desc[UR4][R2.64], R6 ;  /* 0x0000000602007986 */ /* 0x004fe2000c101b04 */
[----:B------:R-:W-:Y:S05]  /*04a0*/  EXIT ;  /* 0x000000000000794d */ /* 0x000fea0003800000 */
.L_x_145:
        /* <DEDUP_REMOVED lines=13> */
.L_x_206:


//--------------------- .text._Z10fftshift1cP6float2iii --------------------------
	.section	.text._Z10fftshift1cP6float2iii,"ax",@progbits
	.align	128
        .global         _Z10fftshift1cP6float2iii
        .type           _Z10fftshift1cP6float2iii,@function
        .size           _Z10fftshift1cP6float2iii,(.L_x_207 - _Z10fftshift1cP6float2iii)
        .other          _Z10fftshift1cP6float2iii,@"STO_CUDA_ENTRY STV_DEFAULT"
_Z10fftshift1cP6float2iii:
.text._Z10fftshift1cP6float2iii:
        /* <DEDUP_REMOVED lines=22> */
[----:B------:R-:W-:-:S04]  /*0160*/  IMAD R5, R5, UR8, R0 ;  /* 0x0000000805057c24 */ /* 0x000fc8000f8e0200 */
[----:B0-----:R-:W-:-:S05]  /*0170*/  IMAD.WIDE R2, R5, 0x8, R2 ;  /* 0x0000000805027825 */ /* 0x001fca00078e0202 */
[----:B-1----:R-:W2:Y:S01]  /*0180*/  LDG.E.64 R6, desc[UR4][R2.64] ;  /* 0x0000000402067981 */ /* 0x002ea2000c1e1b00 */
[----:B------:R-:W-:-:S04]  /*0190*/  IADD3 R0, PT, PT, R0, 0x1, RZ ;  /* 0x0000000100007810 */ /* 0x000fc80007ffe0ff */
[----:B------:R-:W-:-:S04]  /*01a0*/  LEA.HI R4, R0, R0, RZ, 0x1 ;  /* 0x0000000000047211 */ /* 0x000fc800078f08ff */
[----:B------:R-:W-:Y:S02]  /*01b0*/  LOP3.LUT R5, R4, 0x7ffffffe, RZ, 0xc0, !PT ;  /* 0x7ffffffe04057812 */ /* 0x000fe400078ec0ff */
[----:B------:R-:W-:Y:S02]  /*01c0*/  MOV R4, 0xfffffffe ;  /* 0xfffffffe00047802 */ /* 0x000fe40000000f00 */
[----:B------:R-:W-:-:S05]  /*01d0*/  IADD3 R5, PT, PT, R0, -R5, RZ ;  /* 0x8000000500057210 */ /* 0x000fca0007ffe0ff */
[----:B------:R-:W-:-:S05]  /*01e0*/  IMAD R5, R5, R4, 0x1 ;  /* 0x0000000105057424 */ /* 0x000fca00078e0204 */
[----:B------:R-:W-:-:S05]  /*01f0*/  I2FP.F32.S32 R5, R5 ;  /* 0x0000000500057245 */ /* 0x000fca0000201400 */
[C---:B--2---:R-:W-:Y:S01]  /*0200*/  FMUL R6, R5.reuse, R6 ;  /* 0x0000000605067220 */ /* 0x044fe20000400000 */
[----:B------:R-:W-:-:S05]  /*0210*/  FMUL R7, R5, R7 ;  /* 0x0000000705077220 */ /* 0x000fca0000400000 */
[----:B------:R-:W-:Y:S01]  /*0220*/  STG.E.64 desc[UR4][R2.64], R6 ;  /* 0x0000000602007986 */ /* 0x000fe2000c101b04 */
[----:B------:R-:W-:Y:S05]  /*0230*/  EXIT ;  /* 0x000000000000794d */ /* 0x000fea0003800000 */
.L_x_146:
        /* <DEDUP_REMOVED lines=12> */
.L_x_207:


//--------------------- .text._Z9fftshiftcP6float2ii --------------------------
	.section	.text._Z9fftshiftcP6float2ii,"ax",@progbits
	.align	128
        .global         _Z9fftshiftcP6float2ii
        .type           _Z9fftshiftcP6float2ii,@function
        .size           _Z9fftshiftcP6float2ii,(.L_x_208 - _Z9fftshiftcP6float2ii)
        .other          _Z9fftshiftcP6float2ii,@"STO_CUDA_ENTRY STV_DEFAULT"
_Z9fftshiftcP6float2ii:
.text._Z9fftshiftcP6float2ii:
[----:B------:R-:W-:Y:S01]  /*0000*/  LDC R1, c[0x0][0x37c] ;  /* 0x0000df00ff017b82 */ /* 0x000fe20000000800 */
[----:B------:R-:W0:Y:S01]  /*0010*/  S2R R0, SR_CTAID.X ;  /* 0x0000000000007919 */ /* 0x000e220000002500 */
[----:B------:R-:W0:Y:S01]  /*0020*/  LDCU UR4, c[0x0][0x360] ;  /* 0x00006c00ff0477ac */ /* 0x000e220008000800 */
[----:B------:R-:W0:Y:S01]  /*0030*/  S2R R3, SR_TID.X ;  /* 0x0000000000037919 */ /* 0x000e220000002100 */
[----:B------:R-:W1:Y:S01]  /*0040*/  LDCU UR5, c[0x0][0x364] ;  /* 0x00006c80ff0577ac */ /* 0x000e620008000800 */
[----:B------:R-:W1:Y:S01]  /*0050*/  S2R R7, SR_CTAID.Y ;  /* 0x0000000000077919 */ /* 0x000e620000002600 */
[----:B------:R-:W2:Y:S01]  /*0060*/  LDCU UR6, c[0x0][0x368] ;  /* 0x00006d00ff0677ac */ /* 0x000ea20008000800 */
[----:B------:R-:W1:Y:S01]  /*0070*/  S2R R2, SR_TID.Y ;  /* 0x0000000000027919 */ /* 0x000e620000002200 */
[----:B------:R-:W3:Y:S01]  /*0080*/  LDCU.64 UR8, c[0x0][0x388] ;  /* 0x00007100ff0877ac */ /* 0x000ee20008000a00 */
[----:B------:R-:W2:Y:S01]  /*0090*/  S2R R4, SR_CTAID.Z ;  /* 0x0000000000047919 */ /* 0x000ea20000002700 */
[----:B------:R-:W2:Y:S01]  /*00a0*/  S2R R5, SR_TID.Z ;  /* 0x0000000000057919 */ /* 0x000ea20000002300 */
[----:B0-----:R-:W-:-:S02]  /*00b0*/  IMAD R0, R0, UR4, R3 ;  /* 0x0000000400007c24 */ /* 0x001fc4000f8e0203 */
[----:B-1----:R-:W-:-:S05]  /*00c0*/  IMAD R7, R7, UR5, R2 ;  /* 0x0000000507077c24 */ /* 0x002fca000f8e0202 */
[----:B------:R-:W-:Y:S01]  /*00d0*/  VIMNMX R2, PT, PT, R0, R7, !PT ;  /* 0x0000000700027248 */ /* 0x000fe20007fe0100 */
[----:B--2---:R-:W-:-:S05]  /*00e0*/  IMAD R4, R4, UR6, R5 ;  /* 0x0000000604047c24 */ /* 0x004fca000f8e0205 */
[----:B---3--:R-:W-:-:S04]  /*00f0*/  ISETP.GE.AND P0, PT, R4, UR9, PT ;  /* 0x0000000904007c0c */ /* 0x008fc8000bf06270 */
[----:B------:R-:W-:-:S13]  /*0100*/  ISETP.GE.OR P0, PT, R2, UR8, P0 ;  /* 0x0000000802007c0c */ /* 0x000fda0008706670 */
[----:B------:R-:W-:Y:S05]  /*0110*/  @P0 EXIT ;  /* 0x000000000000094d */ /* 0x000fea0003800000 */
[----:B------:R-:W0:Y:S01]  /*0120*/  LDC.64 R2, c[0x0][0x380] ;  /* 0x0000e000ff027b82 */ /* 0x000e220000000a00 */
[----:B------:R-:W1:Y:S01]  /*0130*/  LDCU.64 UR4, c[0x0][0x358] ;  /* 0x00006b00ff0477ac */ /* 0x000e620008000a00 */
[----:B------:R-:W-:-:S04]  /*0140*/  IMAD R5, R4, UR8, R7 ;  /* 0x0000000804057c24 */ /* 0x000fc8000f8e0207 */
[----:B------:R-:W-:-:S04]  /*0150*/  IMAD R5, R5, UR8, R0 ;  /* 0x0000000805057c24 */ /* 0x000fc8000f8e0200 */
[----:B0-----:R-:W-:-:S05]  /*0160*/  IMAD.WIDE R2, R5, 0x8, R2 ;  /* 0x0000000805027825 */ /* 0x001fca00078e0202 */
[----:B-1----:R-:W2:Y:S01]  /*0170*/  LDG.E.64 R4, desc[UR4][R2.64] ;  /* 0x0000000402047981 */ /* 0x002ea2000c1e1b00 */
[----:B------:R-:W-:Y:S02]  /*0180*/  IADD3 R0, PT, PT, R0, 0x1, RZ ;  /* 0x0000000100007810 */ /* 0x000fe40007ffe0ff */
[----:B------:R-:W-:Y:S02]  /*0190*/  SHF.L.U32 R7, R7, 0x1, RZ ;  /* 0x0000000107077819 */ /* 0x000fe400000006ff */
[----:B------:R-:W-:Y:S02]  /*01a0*/  LEA.HI R6, R0, R0, RZ, 0x1 ;  /* 0x0000000000067211 */ /* 0x000fe400078f08ff */
[----:B------:R-:W-:Y:S02]  /*01b0*/  LOP3.LUT R7, R7, 0x2, RZ, 0xc, !PT ;  /* 0x0000000207077812 */ /* 0x000fe400078e0cff */
[----:B------:R-:W-:Y:S01]  /*01c0*/  LOP3.LUT R9, R6, 0x7ffffffe, RZ, 0xc0, !PT ;  /* 0x7ffffffe06097812 */ /* 0x000fe200078ec0ff */
[----:B------:R-:W-:-:S03]  /*01d0*/  HFMA2 R6, -RZ, RZ, 0, 5.9604644775390625e-08 ;  /* 0x00000001ff067431 */ /* 0x000fc600000001ff */
[----:B------:R-:W-:Y:S02]  /*01e0*/  IADD3 R9, PT, PT, R0, -R9, RZ ;  /* 0x8000000900097210 */ /* 0x000fe40007ffe0ff */
[----:B------:R-:W-:-:S03]  /*01f0*/  IADD3 R0, PT, PT, -R7, 0x1, RZ ;  /* 0x0000000107007810 */ /* 0x000fc60007ffe1ff */
[----:B------:R-:W-:-:S04]  /*0200*/  IMAD R9, R9, -0x2, R6 ;  /* 0xfffffffe09097824 */ /* 0x000fc800078e0206 */
[----:B------:R-:W-:-:S05]  /*0210*/  IMAD R0, R9, R0, RZ ;  /* 0x0000000009007224 */ /* 0x000fca00078e02ff */
[----:B------:R-:W-:-:S05]  /*0220*/  I2FP.F32.S32 R0, R0 ;  /* 0x0000000000007245 */ /* 0x000fca0000201400 */
[C---:B--2---:R-:W-:Y:S01]  /*0230*/  FMUL R4, R0.reuse, R4 ;  /* 0x0000000400047220 */ /* 0x044fe20000400000 */
[----:B------:R-:W-:-:S05]  /*0240*/  FMUL R5, R0, R5 ;  /* 0x0000000500057220 */ /* 0x000fca0000400000 */
[----:B------:R-:W-:Y:S01]  /*0250*/  STG.E.64 desc[UR4][R2.64], R4 ;  /* 0x0000000402007986 */ /* 0x000fe2000c101b04 */
[----:B------:R-:W-:Y:S05]  /*0260*/  EXIT ;  /* 0x000000000000794d */ /* 0x000fea0003800000 */
.L_x_147:
        /* <DEDUP_REMOVED lines=9> */
.L_x_208:


//--------------------- .text._Z11unpaddivphiP6float2S0_fii --------------------------
	.section	.text._Z11unpaddivphiP6float2S0_fii,"ax",@progbits
	.align	128
        .global         _Z11unpaddivphiP6float2S0_fii
        .type           _Z11unpaddivphiP6float2S0_fii,@function
        .size           _Z11unpaddivphiP6float2S0_fii,(.L_x_197 - _Z11unpaddivphiP6float2S0_fii)
        .other          _Z11unpaddivphiP6float2S0_fii,@"STO_CUDA_ENTRY STV_DEFAULT"
_Z11unpaddivphiP6float2S0_fii:
.text._Z11unpaddivphiP6float2S0_fii:
        /* <DEDUP_REMOVED lines=8> */
[----:B------:R-:W3:Y:S01]  /*0080*/  LDCU UR7, c[0x0][0x398] ;  /* 0x00007300ff0777ac */ /* 0x000ee20008000800 */
[----:B------:R-:W2:Y:S01]  /*0090*/  S2R R8, SR_CTAID.Z ;  /* 0x0000000000087919 */ /* 0x000ea20000002700 */
[----:B------:R-:W4:Y:S01]  /*00a0*/  LDCU UR8, c[0x0][0x394] ;  /* 0x00007280ff0877ac */ /* 0x000f220008000800 */
[----:B------:R-:W2:Y:S01]  /*00b0*/  S2R R5, SR_TID.Z ;  /* 0x0000000000057919 */ /* 0x000ea20000002300 */
[----:B0-----:R-:W-:-:S02]  /*00c0*/  IMAD R6, R6, UR4, R3 ;  /* 0x0000000406067c24 */ /* 0x001fc4000f8e0203 */
[----:B-1----:R-:W-:-:S05]  /*00d0*/  IMAD R7, R7, UR5, R0 ;  /* 0x0000000507077c24 */ /* 0x002fca000f8e0200 */
[----:B------:R-:W-:Y:S01]  /*00e0*/  VIMNMX R0, PT, PT, R6, R7, !PT ;  /* 0x0000000706007248 */ /* 0x000fe20007fe0100 */
[----:B--2---:R-:W-:-:S05]  /*00f0*/  IMAD R8, R8, UR6, R5 ;  /* 0x0000000608087c24 */ /* 0x004fca000f8e0205 */
[----:B---3--:R-:W-:-:S04]  /*0100*/  ISETP.GE.AND P0, PT, R8, UR7, PT ;  /* 0x0000000708007c0c */ /* 0x008fc8000bf06270 */
[----:B----4-:R-:W-:-:S13]  /*0110*/  ISETP.GE.OR P0, PT, R0, UR8, P0 ;  /* 0x0000000800007c0c */ /* 0x010fda0008706670 */
[----:B------:R-:W-:Y:S05]  /*0120*/  @P0 EXIT ;  /* 0x000000000000094d */ /* 0x000fea0003800000 */
[----:B------:R-:W0:Y:S01]  /*0130*/  LDC.64 R2, c[0x0][0x388] ;  /* 0x0000e200ff027b82 */ /* 0x000e220000000a00 */
[----:B------:R-:W-:Y:S01]  /*0140*/  LEA R0, R7, UR8, 0x1 ;  /* 0x0000000807007c11 */ /* 0x000fe2000f8e08ff */
[----:B------:R-:W-:Y:S02]  /*0150*/  USHF.R.U32.HI UR4, URZ, 0x1, UR8 ;  /* 0x00000001ff047899 */ /* 0x000fe40008011608 */
[----:B------:R-:W-:Y:S01]  /*0160*/  IMAD R8, R8, UR8, RZ ;  /* 0x0000000808087c24 */ /* 0x000fe2000f8e02ff */
[----:B------:R-:W1:Y:S01]  /*0170*/  LDCU.64 UR6, c[0x0][0x358] ;  /* 0x00006b00ff0677ac */ /* 0x000e620008000a00 */
[----:B------:R-:W-:Y:S02]  /*0180*/  LOP3.LUT R5, R0, 0xfffffffe, RZ, 0xc0, !PT ;  /* 0xfffffffe00057812 */ /* 0x000fe400078ec0ff */
[----:B------:R-:W-:Y:S01]  /*0190*/  VIADD R0, R6, UR4 ;  /* 0x0000000406007c36 */ /* 0x000fe20008000000 */
[----:B------:R-:W2:Y:S02]  /*01a0*/  LDCU UR5, c[0x0][0x390] ;  /* 0x00007200ff0577ac */ /* 0x000ea40008000800 */
[----:B------:R-:W-:-:S04]  /*01b0*/  IMAD R5, R8, 0x4, R5 ;  /* 0x0000000408057824 */ /* 0x000fc800078e0205 */
[----:B------:R-:W-:-:S04]  /*01c0*/  IMAD R5, R5, UR8, R0 ;  /* 0x0000000805057c24 */ /* 0x000fc8000f8e0200 */
[----:B0-----:R-:W-:-:S06]  /*01d0*/  IMAD.WIDE R2, R5, 0x8, R2 ;  /* 0x0000000805027825 */ /* 0x001fcc00078e0202 */
[----:B-1----:R-:W3:Y:S01]  /*01e0*/  LDG.E.64 R2, desc[UR6][R2.64] ;  /* 0x0000000602027981 */ /* 0x002ee2000c1e1b00 */
[----:B------:R-:W-:Y:S01]  /*01f0*/  IADD3 R4, PT, PT, R7, -UR4, RZ ;  /* 0x8000000407047c10 */ /* 0x000fe2000fffe0ff */
[----:B------:R-:W-:Y:S01]  /*0200*/  VIADD R0, R6, -UR4 ;  /* 0x8000000406007c36 */ /* 0x000fe20008000000 */
[----:B------:R-:W-:Y:S02]  /*0210*/  BSSY.RECONVERGENT B0, `(.L_x_148) ;  /* 0x0000018000007945 */ /* 0x000fe40003800200 */
[----:B------:R-:W-:Y:S02]  /*0220*/  I2FP.F32.S32 R4, R4 ;  /* 0x0000000400047245 */ /* 0x000fe40000201400 */
[----:B------:R-:W-:-:S03]  /*0230*/  I2FP.F32.S32 R0, R0 ;  /* 0x0000000000007245 */ /* 0x000fc60000201400 */
[----:B--2---:R-:W-:Y:S02]  /*0240*/  FMUL R9, R4, UR5 ;  /* 0x0000000504097c20 */ /* 0x004fe40008400000 */
[----:B------:R-:W-:Y:S02]  /*0250*/  FMUL R5, R0, -UR5 ;  /* 0x8000000500057c20 */ /* 0x000fe40008400000 */
[----:B------:R-:W-:-:S04]  /*0260*/  FMUL R9, R4, R9 ;  /* 0x0000000904097220 */ /* 0x000fc80000400000 */
[----:B------:R-:W-:-:S04]  /*0270*/  FFMA R5, R0, R5, -R9 ;  /* 0x0000000500057223 */ /* 0x000fc80000000809 */
[----:B------:R-:W-:-:S05]  /*0280*/  FMUL R5, R5, 1.4426950216293334961 ;  /* 0x3fb8aa3b05057820 */ /* 0x000fca0000400000 */
[----:B------:R-:W-:-:S13]  /*0290*/  FSETP.GEU.AND P0, PT, R5, -126, PT ;  /* 0xc2fc00000500780b */ /* 0x000fda0003f0e000 */
[----:B------:R-:W-:-:S04]  /*02a0*/  @!P0 FMUL R5, R5, 0.5 ;  /* 0x3f00000005058820 */ /* 0x000fc80000400000 */
[----:B------:R-:W0:Y:S02]  /*02b0*/  MUFU.EX2 R9, R5 ;  /* 0x0000000500097308 */ /* 0x000e240000000800 */
[----:B0-----:R-:W-:-:S06]  /*02c0*/  @!P0 FMUL R9, R9, R9 ;  /* 0x0000000909098220 */ /* 0x001fcc0000400000 */
[----:B------:R-:W0:Y:S02]  /*02d0*/  MUFU.RCP R0, R9 ;  /* 0x0000000900007308 */ /* 0x000e240000001000 */
[----:B0-----:R-:W-:-:S04]  /*02e0*/  FFMA R11, -R9, R0, 1 ;  /* 0x3f800000090b7423 */ /* 0x001fc80000000100 */
[----:B------:R-:W-:Y:S02]  /*02f0*/  FFMA R11, R0, R11, R0 ;  /* 0x0000000b000b7223 */ /* 0x000fe40000000000 */
[----:B---3--:R-:W0:Y:S02]  /*0300*/  FCHK P0, R2, R9 ;  /* 0x0000000902007302 */ /* 0x008e240000000000 */
[----:B------:R-:W-:-:S04]  /*0310*/  FFMA R0, R2, R11, RZ ;  /* 0x0000000b02007223 */ /* 0x000fc800000000ff */
[----:B------:R-:W-:-:S04]  /*0320*/  FFMA R4, -R9, R0, R2 ;  /* 0x0000000009047223 */ /* 0x000fc80000000102 */
[----:B------:R-:W-:Y:S01]  /*0330*/  FFMA R11, R11, R4, R0 ;  /* 0x000000040b0b7223 */ /* 0x000fe20000000000 */
[----:B0-----:R-:W-:Y:S06]  /*0340*/  @!P0 BRA `(.L_x_149) ;  /* 0x0000000000108947 */ /* 0x001fec0003800000 */
[----:B------:R-:W-:Y:S01]  /*0350*/  IMAD.MOV.U32 R5, RZ, RZ, R9 ;  /* 0x000000ffff057224 */ /* 0x000fe200078e0009 */
[----:B------:R-:W-:-:S07]  /*0360*/  MOV R12, 0x380 ;  /* 0x00000380000c7802 */ /* 0x000fce0000000f00 */
[----:B------:R-:W-:Y:S05]  /*0370*/  CALL.REL.NOINC `($__internal_9_$__cuda_sm3x_div_rn_noftz_f32_slowpath) ;  /* 0x0000000000e47944 */ /* 0x000fea0003c00000 */
[----:B------:R-:W-:-:S07]  /*0380*/  MOV R11, R0 ;  /* 0x00000000000b7202 */ /* 0x000fce0000000f00 */
.L_x_149:
[----:B------:R-:W-:Y:S05]  /*0390*/  BSYNC.RECONVERGENT B0 ;  /* 0x0000000000007941 */ /* 0x000fea0003800200 */
.L_x_148:
[----:B------:R-:W0:Y:S01]  /*03a0*/  LDCU UR4, c[0x0][0x394] ;  /* 0x00007280ff0477ac */ /* 0x000e220008000800 */
[----:B------:R-:W-:Y:S01]  /*03b0*/  BSSY.RECONVERGENT B0, `(.L_x_150) ;  /* 0x0000011000007945 */ /* 0x000fe20003800200 */
[----:B0-----:R-:W-:-:S04]  /*03c0*/  UIMAD UR4, UR4, UR4, URZ ;  /* 0x00000004040472a4 */ /* 0x001fc8000f8e02ff */
[----:B------:R-:W-:-:S06]  /*03d0*/  USHF.L.U32 UR4, UR4, 0x2, URZ ;  /* 0x0000000204047899 */ /* 0x000fcc00080006ff */
[----:B------:R-:W-:-:S04]  /*03e0*/  I2FP.F32.U32 R10, UR4 ;  /* 0x00000004000a7c45 */ /* 0x000fc80008201000 */
        /* <DEDUP_REMOVED lines=9> */
[----:B------:R-:W-:Y:S01]  /*0480*/  MOV R12, 0x4b0 ;  /* 0x000004b0000c7802 */ /* 0x000fe20000000f00 */
[----:B------:R-:W-:-:S07]  /*0490*/  IMAD.MOV.U32 R5, RZ, RZ, R10 ;  /* 0x000000ffff057224 */ /* 0x000fce00078e000a */
[----:B------:R-:W-:Y:S05]  /*04a0*/  CALL.REL.NOINC `($__internal_9_$__cuda_sm3x_div_rn_noftz_f32_slowpath) ;  /* 0x0000000000987944 */ /* 0x000fea0003c00000 */
[----:B------:R-:W-:-:S07]  /*04b0*/  MOV R4, R0 ;  /* 0x0000000000047202 */ /* 0x000fce0000000f00 */
.L_x_151:
[----:B------:R-:W-:Y:S05]  /*04c0*/  BSYNC.RECONVERGENT B0 ;  /* 0x0000000000007941 */ /* 0x000fea0003800200 */
.L_x_150:
[----:B------:R-:W0:Y:S01]  /*04d0*/  MUFU.RCP R0, R9 ;  /* 0x0000000900007308 */ /* 0x000e220000001000 */
[----:B------:R-:W1:Y:S01]  /*04e0*/  LDC.64 R12, c[0x0][0x380] ;  /* 0x0000e000ff0c7b82 */ /* 0x000e620000000a00 */
[----:B------:R-:W2:Y:S01]  /*04f0*/  LDCU UR4, c[0x0][0x394] ;  /* 0x00007280ff0477ac */ /* 0x000ea20008000800 */
[----:B------:R-:W-:Y:S01]  /*0500*/  IMAD.IADD R7, R7, 0x1, R8 ;  /* 0x0000000107077824 */ /* 0x000fe200078e0208 */
[----:B------:R-:W-:Y:S04]  /*0510*/  BSSY.RECONVERGENT B0, `(.L_x_152) ;  /* 0x000000f000007945 */ /* 0x000fe80003800200 */
[----:B------:R-:W3:Y:S01]  /*0520*/  FCHK P0, R3, R9 ;  /* 0x0000000903007302 */ /* 0x000ee20000000000 */
[----:B0-----:R-:W-:Y:S01]  /*0530*/  FFMA R5, -R9, R0, 1 ;  /* 0x3f80000009057423 */ /* 0x001fe20000000100 */
[----:B--2---:R-:W-:-:S03]  /*0540*/  IMAD R7, R7, UR4, R6 ;  /* 0x0000000407077c24 */ /* 0x004fc6000f8e0206 */
[----:B------:R-:W-:-:S04]  /*0550*/  FFMA R11, R0, R5, R0 ;  /* 0x00000005000b7223 */ /* 0x000fc80000000000 */
[----:B------:R-:W-:Y:S01]  /*0560*/  FFMA R0, R3, R11, RZ ;  /* 0x0000000b03007223 */ /* 0x000fe200000000ff */
[----:B-1----:R-:W-:-:S04]  /*0570*/  IMAD.WIDE R6, R7, 0x8, R12 ;  /* 0x0000000807067825 */ /* 0x002fc800078e020c */
[----:B------:R-:W-:-:S04]  /*0580*/  FFMA R5, -R9, R0, R3 ;  /* 0x0000000009057223 */ /* 0x000fc80000000103 */
[----:B------:R-:W-:Y:S01]  /*0590*/  FFMA R2, R11, R5, R0 ;  /* 0x000000050b027223 */ /* 0x000fe20000000000 */
[----:B---3--:R-:W-:Y:S06]  /*05a0*/  @!P0 BRA `(.L_x_153) ;  /* 0x0000000000148947 */ /* 0x008fec0003800000 */
[----:B------:R-:W-:Y:S01]  /*05b0*/  IMAD.MOV.U32 R2, RZ, RZ, R3 ;  /* 0x000000ffff027224 */ /* 0x000fe200078e0003 */
[----:B------:R-:W-:Y:S02]  /*05c0*/  MOV R5, R9 ;  /* 0x0000000900057202 */ /* 0x000fe40000000f00 */
[----:B------:R-:W-:-:S07]  /*05d0*/  MOV R12, 0x5f0 ;  /* 0x000005f0000c7802 */ /* 0x000fce0000000f00 */
[----:B------:R-:W-:Y:S05]  /*05e0*/  CALL.REL.NOINC `($__internal_9_$__cuda_sm3x_div_rn_noftz_f32_slowpath) ;  /* 0x0000000000487944 */ /* 0x000fea0003c00000 */
[----:B------:R-:W-:-:S07]  /*05f0*/  IMAD.MOV.U32 R2, RZ, RZ, R0 ;  /* 0x000000ffff027224 */ /* 0x000fce00078e0000 */
.L_x_153:
[----:B------:R-:W-:Y:S05]  /*0600*/  BSYNC.RECONVERGENT B0 ;  /* 0x0000000000007941 */ /* 0x000fea0003800200 */
.L_x_152:
        /* <DEDUP_REMOVED lines=11> */
[----:B------:R-:W-:Y:S05]  /*06c0*/  CALL.REL.NOINC `($__internal_9_$__cuda_sm3x_div_rn_noftz_f32_slowpath) ;  /* 0x0000000000107944 */ /* 0x000fea0003c00000 */
[----:B------:R-:W-:-:S07]  /*06d0*/  MOV R5, R0 ;  /* 0x0000000000057202 */ /* 0x000fce0000000f00 */
.L_x_155:
[----:B------:R-:W-:Y:S05]  /*06e0*/  BSYNC.RECONVERGENT B0 ;  /* 0x0000000000007941 */ /* 0x000fea0003800200 */
.L_x_154:
[----:B------:R-:W-:Y:S01]  /*06f0*/  STG.E.64 desc[UR6][R6.64], R4 ;  /* 0x0000000406007986 */ /* 0x000fe2000c101b06 */
[----:B------:R-:W-:Y:S05]  /*0700*/  EXIT ;  /* 0x000000000000794d */ /* 0x000fea0003800000 */
        .weak           $__internal_9_$__cuda_sm3x_div_rn_noftz_f32_slowpath
        .type           $__internal_9_$__cuda_sm3x_div_rn_noftz_f32_slowpath,@function
        .size           $__internal_9_$__cuda_sm3x_div_rn_noftz_f32_slowpath,(.L_x_197 - $__internal_9_$__cuda_sm3x_div_rn_noftz_f32_slowpath)
$__internal_9_$__cuda_sm3x_div_rn_noftz_f32_slowpath:
        /* <DEDUP_REMOVED lines=32> */
[----:B------:R-:W-:-:S03]  /*0910*/  @!P1 FFMA R5, R5, 1.84467440737095516160e+19, RZ ;  /* 0x5f80000005059823 */ /* 0x000fc600000000ff */
[----:B------:R-:W-:-:S07]  /*0920*/  @!P1 IADD3 R11, PT, PT, R11, 0x40, RZ ;  /* 0x000000400b0b9810 */ /* 0x000fce0007ffe0ff */
.L_x_157:
[----:B------:R-:W-:Y:S01]  /*0930*/  LEA R0, R13, 0xc0800000, 0x17 ;  /* 0xc08000000d007811 */ /* 0x000fe200078eb8ff */
[----:B------:R-:W-:Y:S01]  /*0940*/  VIADD R14, R14, 0xffffff81 ;  /* 0xffffff810e0e7836 */ /* 0x000fe20000000000 */
[----:B------:R-:W-:Y:S03]  /*0950*/  BSSY.RECONVERGENT B2, `(.L_x_162) ;  /* 0x0000035000027945 */ /* 0x000fe60003800200 */
[----:B------:R-:W-:Y:S02]  /*0960*/  IMAD.IADD R15, R5, 0x1, -R0 ;  /* 0x00000001050f7824 */ /* 0x000fe400078e0a00 */
[C---:B------:R-:W-:Y:S01]  /*0970*/  IMAD R0, R14.reuse, -0x800000, R2 ;  /* 0xff8000000e007824 */ /* 0x040fe200078e0202 */
[----:B------:R-:W-:Y:S01]  /*0980*/  IADD3 R14, PT, PT, R14, 0x7f, -R13 ;  /* 0x0000007f0e0e7810 */ /* 0x000fe20007ffe80d */
[----:B------:R-:W0:Y:S01]  /*0990*/  MUFU.RCP R5, R15 ;  /* 0x0000000f00057308 */ /* 0x000e220000001000 */
[----:B------:R-:W-:-:S02]  /*09a0*/  FADD.FTZ R17, -R15, -RZ ;  /* 0x800000ff0f117221 */ /* 0x000fc40000010100 */
[----:B------:R-:W-:Y:S02]  /*09b0*/  IADD3 R11, PT, PT, R14, R11, RZ ;  /* 0x0000000b0e0b7210 */ /* 0x000fe40007ffe0ff */
        /* <DEDUP_REMOVED lines=20> */
[-CC-:B------:R-:W-:Y:S01]  /*0b00*/  FFMA.RZ R2, R5, R17.reuse, R16.reuse ;  /* 0x0000001105027223 */ /* 0x180fe2000000c010 */
[C---:B------:R-:W-:Y:S02]  /*0b10*/  IADD3 R14, PT, PT, R13.reuse, 0x20, RZ ;  /* 0x000000200d0e7810 */ /* 0x040fe40007ffe0ff */
[----:B------:R-:W-:Y:S02]  /*0b20*/  ISETP.NE.AND P2, PT, R13, RZ, PT ;  /* 0x000000ff0d00720c */ /* 0x000fe40003f45270 */
[----:B------:R-:W-:Y:S01]  /*0b30*/  LOP3.LUT R11, R2, 0x7fffff, RZ, 0xc0, !PT ;  /* 0x007fffff020b7812 */ /* 0x000fe200078ec0ff */
[CCC-:B------:R-:W-:Y:S01]  /*0b40*/  FFMA.RP R2, R5.reuse, R17.reuse, R16.reuse ;  /* 0x0000001105027223 */ /* 0x1c0fe20000008010 */
[----:B------:R-:W-:Y:S01]  /*0b50*/  FFMA.RM R5, R5, R17, R16 ;  /* 0x0000001105057223 */ /* 0x000fe20000004010 */
[----:B------:R-:W-:Y:S01]  /*0b60*/  ISETP.NE.AND P1, PT, R13, RZ, PT ;  /* 0x000000ff0d00720c */ /* 0x000fe20003f25270 */
[----:B------:R-:W-:Y:S01]  /*0b70*/  IMAD.MOV R13, RZ, RZ, -R13 ;  /* 0x000000ffff0d7224 */ /* 0x000fe200078e0a0d */
        /* <DEDUP_REMOVED lines=10> */
[----:B------:R-:W-:-:S04]  /*0c20*/  LOP3.LUT R5, R5, R2, RZ, 0xc0, !PT ;  /* 0x0000000205057212 */ /* 0x000fc800078ec0ff */
[----:B------:R-:W-:-:S04]  /*0c30*/  IADD3 R5, PT, PT, R14, R5, RZ ;  /* 0x000000050e057210 */ /* 0x000fc80007ffe0ff */
[----:B------:R-:W-:Y:S01]  /*0c40*/  LOP3.LUT R0, R5, R0, RZ, 0xfc, !PT ;  /* 0x0000000005007212 */ /* 0x000fe200078efcff */
[----:B------:R-:W-:Y:S06]  /*0c50*/  BRA `(.L_x_165) ;  /* 0x0000000000107947 */ /* 0x000fec0003800000 */
.L_x_164:
[----:B------:R-:W-:-:S04]  /*0c60*/  LOP3.LUT R0, R0, 0x80000000, RZ, 0xc0, !PT ;  /* 0x8000000000007812 */ /* 0x000fc800078ec0ff */
[----:B------:R-:W-:Y:S01]  /*0c70*/  LOP3.LUT R0, R0, 0x7f800000, RZ, 0xfc, !PT ;  /* 0x7f80000000007812 */ /* 0x000fe200078efcff */
[----:B------:R-:W-:Y:S06]  /*0c80*/  BRA `(.L_x_165) ;  /* 0x0000000000047947 */ /* 0x000fec0003800000 */
.L_x_163:
[----:B------:R-:W-:-:S07]  /*0c90*/  IMAD R0, R11, 0x800000, R0 ;  /* 0x008000000b007824 */ /* 0x000fce00078e0200 */
.L_x_165:
[----:B------:R-:W-:Y:S05]  /*0ca0*/  BSYNC.RECONVERGENT B2 ;  /* 0x0000000000027941 */ /* 0x000fea0003800200 */
.L_x_162:
[----:B------:R-:W-:Y:S05]  /*0cb0*/  BRA `(.L_x_166) ;  /* 0x0000000000207947 */ /* 0x000fea0003800000 */
.L_x_161:
[----:B------:R-:W-:-:S04]  /*0cc0*/  LOP3.LUT R0, R5, 0x80000000, R2, 0x48, !PT ;  /* 0x8000000005007812 */ /* 0x000fc800078e4802 */
[----:B------:R-:W-:Y:S01]  /*0cd0*/  LOP3.LUT R0, R0, 0x7f800000, RZ, 0xfc, !PT ;  /* 0x7f80000000007812 */ /* 0x000fe200078efcff */
[----:B------:R-:W-:Y:S06]  /*0ce0*/  BRA `(.L_x_166) ;  /* 0x0000000000147947 */ /* 0x000fec0003800000 */
.L_x_160:
[----:B------:R-:W-:Y:S01]  /*0cf0*/  LOP3.LUT R0, R5, 0x80000000, R2, 0x48, !PT ;  /* 0x8000000005007812 */ /* 0x000fe200078e4802 */
[----:B------:R-:W-:Y:S06]  /*0d00*/  BRA `(.L_x_166) ;  /* 0x00000000000c7947 */ /* 0x000fec0003800000 */
.L_x_159:
[----:B------:R-:W0:Y:S01]  /*0d10*/  MUFU.RSQ R0, -QNAN ;  /* 0xffc0000000007908 */ /* 0x000e220000001400 */
[----:B------:R-:W-:Y:S05]  /*0d20*/  BRA `(.L_x_166) ;  /* 0x0000000000047947 */ /* 0x000fea0003800000 */
.L_x_158:
[----:B------:R-:W-:-:S07]  /*0d30*/  FADD.FTZ R0, R2, R5 ;  /* 0x0000000502007221 */ /* 0x000fce0000010000 */
.L_x_166:
[----:B------:R-:W-:Y:S05]  /*0d40*/  BSYNC.RECONVERGENT B1 ;  /* 0x0000000000017941 */ /* 0x000fea0003800200 */
.L_x_156:
[----:B------:R-:W-:-:S04]  /*0d50*/  HFMA2 R13, -RZ, RZ, 0, 0 ;  /* 0x00000000ff0d7431 */ /* 0x000fc800000001ff */
[----:B0-----:R-:W-:Y:S05]  /*0d60*/  RET.REL.NODEC R12 `(_Z11unpaddivphiP6float2S0_fii) ;  /* 0xfffffff00ca47950 */ /* 0x001fea0003c3ffff */
.L_x_167:
        /* <DEDUP_REMOVED lines=9> */
.L_x_197:


//--------------------- .text._Z6divphiP6float2S0_fii --------------------------
	.section	.text._Z6divphiP6float2S0_fii,"ax",@progbits
	.align	128
        .global         _Z6divphiP6float2S0_fii
        .type           _Z6divphiP6float2S0_fii,@function
        .size           _Z6divphiP6float2S0_fii,(.L_x_198 - _Z6divphiP6float2S0_fii)
        .other          _Z6divphiP6float2S0_fii,@"STO_CUDA_ENTRY STV_DEFAULT"
_Z6divphiP6float2S0_fii:
.text._Z6divphiP6float2S0_fii:
        /* <DEDUP_REMOVED lines=20> */
[----:B------:R-:W-:Y:S01]  /*0140*/  IMAD R8, R8, UR4, RZ ;  /* 0x0000000408087c24 */ /* 0x000fe2000f8e02ff */
[----:B------:R-:W1:Y:S03]  /*0150*/  LDCU.64 UR6, c[0x0][0x358] ;  /* 0x00006b00ff0677ac */ /* 0x000e660008000a00 */
[----:B------:R-:W-:Y:S01]  /*0160*/  IMAD.IADD R5, R7, 0x1, R8 ;  /* 0x0000000107057824 */ /* 0x000fe200078e0208 */
[----:B------:R-:W2:Y:S03]  /*0170*/  LDCU UR5, c[0x0][0x390] ;  /* 0x00007200ff0577ac */ /* 0x000ea60008000800 */
[----:B------:R-:W-:-:S04]  /*0180*/  IMAD R5, R5, UR4, R6 ;  /* 0x0000000405057c24 */ /* 0x000fc8000f8e0206 */
[----:B0-----:R-:W-:-:S06]  /*0190*/  IMAD.WIDE R2, R5, 0x8, R2 ;  /* 0x0000000805027825 */ /* 0x001fcc00078e0202 */
[----:B-1----:R-:W3:Y:S01]  /*01a0*/  LDG.E.64 R2, desc[UR6][R2.64] ;  /* 0x0000000602027981 */ /* 0x002ee2000c1e1b00 */
[----:B------:R-:W-:Y:S01]  /*01b0*/  USHF.R.U32.HI UR4, URZ, 0x1, UR4 ;  /* 0x00000001ff047899 */ /* 0x000fe20008011604 */
[----:B------:R-:W-:Y:S05]  /*01c0*/  BSSY.RECONVERGENT B0, `(.L_x_168) ;  /* 0x000001a000007945 */ /* 0x000fea0003800200 */
[----:B------:R-:W-:Y:S01]  /*01d0*/  VIADD R4, R7, -UR4 ;  /* 0x8000000407047c36 */ /* 0x000fe20008000000 */
[----:B------:R-:W-:-:S04]  /*01e0*/  IADD3 R0, PT, PT, R6, -UR4, RZ ;  /* 0x8000000406007c10 */ /* 0x000fc8000fffe0ff */
        /* <DEDUP_REMOVED lines=21> */
[----:B------:R-:W-:Y:S05]  /*0340*/  CALL.REL.NOINC `($__internal_10_$__cuda_sm3x_div_rn_noftz_f32_slowpath) ;  /* 0x0000000000f07944 */ /* 0x000fea0003c00000 */
[----:B------:R-:W-:-:S07]  /*0350*/  IMAD.MOV.U32 R11, RZ, RZ, R0 ;  /* 0x000000ffff0b7224 */ /* 0x000fce00078e0000 */
.L_x_169:
[----:B------:R-:W-:Y:S05]  /*0360*/  BSYNC.RECONVERGENT B0 ;  /* 0x0000000000007941 */ /* 0x000fea0003800200 */
.L_x_168:
        /* <DEDUP_REMOVED lines=13> */
[----:B------:R-:W-:Y:S01]  /*0440*/  MOV R2, R11 ;  /* 0x0000000b00027202 */ /* 0x000fe20000000f00 */
[----:B------:R-:W-:Y:S01]  /*0450*/  IMAD.MOV.U32 R5, RZ, RZ, R10 ;  /* 0x000000ffff057224 */ /* 0x000fe200078e000a */
[----:B------:R-:W-:-:S07]  /*0460*/  MOV R12, 0x480 ;  /* 0x00000480000c7802 */ /* 0x000fce0000000f00 */
[----:B------:R-:W-:Y:S05]  /*0470*/  CALL.REL.NOINC `($__internal_10_$__cuda_sm3x_div_rn_noftz_f32_slowpath) ;  /* 0x0000000000a47944 */ /* 0x000fea0003c00000 */
[----:B------:R-:W-:-:S07]  /*0480*/  IMAD.MOV.U32 R4, RZ, RZ, R0 ;  /* 0x000000ffff047224 */ /* 0x000fce00078e0000 */
.L_x_171:
[----:B------:R-:W-:Y:S05]  /*0490*/  BSYNC.RECONVERGENT B0 ;  /* 0x0000000000007941 */ /* 0x000fea0003800200 */
.L_x_170:
[----:B------:R-:W0:Y:S01]  /*04a0*/  LDCU UR5, c[0x0][0x394] ;  /* 0x00007280ff0577ac */ /* 0x000e220008000800 */
[----:B------:R-:W1:Y:S01]  /*04b0*/  MUFU.RCP R0, R9 ;  /* 0x0000000900007308 */ /* 0x000e620000001000 */
[----:B------:R-:W2:Y:S01]  /*04c0*/  LDC.64 R12, c[0x0][0x380] ;  /* 0x0000e000ff0c7b82 */ /* 0x000ea20000000a00 */
[----:B------:R-:W-:Y:S01]  /*04d0*/  VIADD R6, R6, UR4 ;  /* 0x0000000406067c36 */ /* 0x000fe20008000000 */
[----:B------:R-:W-:Y:S05]  /*04e0*/  BSSY.RECONVERGENT B0, `(.L_x_172) ;  /* 0x0000012000007945 */ /* 0x000fea0003800200 */
[----:B------:R-:W3:Y:S01]  /*04f0*/  FCHK P0, R3, R9 ;  /* 0x0000000903007302 */ /* 0x000ee20000000000 */
[----:B0-----:R-:W-:Y:S01]  /*0500*/  LEA R7, R7, UR5, 0x1 ;  /* 0x0000000507077c11 */ /* 0x001fe2000f8e08ff */
[----:B-1----:R-:W-:-:S03]  /*0510*/  FFMA R5, -R9, R0, 1 ;  /* 0x3f80000009057423 */ /* 0x002fc60000000100 */
[----:B------:R-:W-:Y:S01]  /*0520*/  LOP3.LUT R7, R7, 0xfffffffe, RZ, 0xc0, !PT ;  /* 0xfffffffe07077812 */ /* 0x000fe200078ec0ff */
[----:B------:R-:W-:-:S03]  /*0530*/  FFMA R11, R0, R5, R0 ;  /* 0x00000005000b7223 */ /* 0x000fc60000000000 */
[----:B------:R-:W-:Y:S01]  /*0540*/  LEA R7, R8, R7, 0x2 ;  /* 0x0000000708077211 */ /* 0x000fe200078e10ff */
[----:B------:R-:W-:-:S04]  /*0550*/  FFMA R0, R3, R11, RZ ;  /* 0x0000000b03007223 */ /* 0x000fc800000000ff */
[----:B------:R-:W-:Y:S01]  /*0560*/  FFMA R5, -R9, R0, R3 ;  /* 0x0000000009057223 */ /* 0x000fe20000000103 */
[----:B------:R-:W-:-:S03]  /*0570*/  IMAD R7, R7, UR5, R6 ;  /* 0x0000000507077c24 */ /* 0x000fc6000f8e0206 */
[----:B------:R-:W-:Y:S01]  /*0580*/  FFMA R2, R11, R5, R0 ;  /* 0x000000050b027223 */ /* 0x000fe20000000000 */
[----:B--2---:R-:W-:Y:S01]  /*0590*/  IMAD.WIDE R6, R7, 0x8, R12 ;  /* 0x0000000807067825 */ /* 0x004fe200078e020c */
[----:B---3--:R-:W-:Y:S06]  /*05a0*/  @!P0 BRA `(.L_x_173) ;  /* 0x0000000000148947 */ /* 0x008fec0003800000 */
[----:B------:R-:W-:Y:S01]  /*05b0*/  IMAD.MOV.U32 R2, RZ, RZ, R3 ;  /* 0x000000ffff027224 */ /* 0x000fe200078e0003 */
[----:B------:R-:W-:Y:S02]  /*05c0*/  MOV R5, R9 ;  /* 0x0000000900057202 */ /* 0x000fe40000000f00 */
[----:B------:R-:W-:-:S07]  /*05d0*/  MOV R12, 0x5f0 ;  /* 0x000005f0000c7802 */ /* 0x000fce0000000f00 */
[----:B------:R-:W-:Y:S05]  /*05e0*/  CALL.REL.NOINC `($__internal_10_$__cuda_sm3x_div_rn_noftz_f32_slowpath) ;  /* 0x0000000000487944 */ /* 0x000fea0003c00000 */
[----:B------:R-:W-:-:S07]  /*05f0*/  IMAD.MOV.U32 R2, RZ, RZ, R0 ;  /* 0x000000ffff027224 */ /* 0x000fce00078e0000 */
.L_x_173:
[----:B------:R-:W-:Y:S05]  /*0600*/  BSYNC.RECONVERGENT B0 ;  /* 0x0000000000007941 */ /* 0x000fea0003800200 */
.L_x_172:
        /* <DEDUP_REMOVED lines=11> */
[----:B------:R-:W-:Y:S05]  /*06c0*/  CALL.REL.NOINC `($__internal_10_$__cuda_sm3x_div_rn_noftz_f32_slowpath) ;  /* 0x0000000000107944 */ /* 0x000fea0003c00000 */
[----:B------:R-:W-:-:S07]  /*06d0*/  MOV R5, R0 ;  /* 0x0000000000057202 */ /* 0x000fce0000000f00 */
.L_x_175:
[----:B------:R-:W-:Y:S05]  /*06e0*/  BSYNC.RECONVERGENT B0 ;  /* 0x0000000000007941 */ /* 0x000fea0003800200 */
.L_x_174:
[----:B------:R-:W-:Y:S01]  /*06f0*/  STG.E.64 desc[UR6][R6.64], R4 ;  /* 0x0000000406007986 */ /* 0x000fe2000c101b06 */
[----:B------:R-:W-:Y:S05]  /*0700*/  EXIT ;  /* 0x000000000000794d */ /* 0x000fea0003800000 */
        .weak           $__internal_10_$__cuda_sm3x_div_rn_noftz_f32_slowpath
        .type           $__internal_10_$__cuda_sm3x_div_rn_noftz_f32_slowpath,@function
        .size           $__internal_10_$__cuda_sm3x_div_rn_noftz_f32_slowpath,(.L_x_198 - $__internal_10_$__cuda_sm3x_div_rn_noftz_f32_slowpath)
$__internal_10_$__cuda_sm3x_div_rn_noftz_f32_slowpath:
        /* <DEDUP_REMOVED lines=34> */
.L_x_177:
        /* <DEDUP_REMOVED lines=51> */
.L_x_184:
[----:B------:R-:W-:-:S04]  /*0c60*/  LOP3.LUT R0, R0, 0x80000000, RZ, 0xc0, !PT ;  /* 0x8000000000007812 */ /* 0x000fc800078ec0ff */
[----:B------:R-:W-:Y:S01]  /*0c70*/  LOP3.LUT R0, R0, 0x7f800000, RZ, 0xfc, !PT ;  /* 0x7f80000000007812 */ /* 0x000fe200078efcff */
[----:B------:R-:W-:Y:S06]  /*0c80*/  BRA `(.L_x_185) ;  /* 0x0000000000047947 */ /* 0x000fec0003800000 */
.L_x_183:
[----:B------:R-:W-:-:S07]  /*0c90*/  IMAD R0, R11, 0x800000, R0 ;  /* 0x008000000b007824 */ /* 0x000fce00078e0200 */
.L_x_185:
[----:B------:R-:W-:Y:S05]  /*0ca0*/  BSYNC.RECONVERGENT B2 ;  /* 0x0000000000027941 */ /* 0x000fea0003800200 */
.L_x_182:
[----:B------:R-:W-:Y:S05]  /*0cb0*/  BRA `(.L_x_186) ;  /* 0x0000000000207947 */ /* 0x000fea0003800000 */
.L_x_181:
[----:B------:R-:W-:-:S04]  /*0cc0*/  LOP3.LUT R0, R5, 0x80000000, R2, 0x48, !PT ;  /* 0x8000000005007812 */ /* 0x000fc800078e4802 */
[----:B------:R-:W-:Y:S01]  /*0cd0*/  LOP3.LUT R0, R0, 0x7f800000, RZ, 0xfc, !PT ;  /* 0x7f80000000007812 */ /* 0x000fe200078efcff */
[----:B------:R-:W-:Y:S06]  /*0ce0*/  BRA `(.L_x_186) ;  /* 0x0000000000147947 */ /* 0x000fec0003800000 */
.L_x_180:
[----:B------:R-:W-:Y:S01]  /*0cf0*/  LOP3.LUT R0, R5, 0x80000000, R2, 0x48, !PT ;  /* 0x8000000005007812 */ /* 0x000fe200078e4802 */
[----:B------:R-:W-:Y:S06]  /*0d00*/  BRA `(.L_x_186) ;  /* 0x00000000000c7947 */ /* 0x000fec0003800000 */
.L_x_179:
[----:B------:R-:W0:Y:S01]  /*0d10*/  MUFU.RSQ R0, -QNAN ;  /* 0xffc0000000007908 */ /* 0x000e220000001400 */
[----:B------:R-:W-:Y:S05]  /*0d20*/  BRA `(.L_x_186) ;  /* 0x0000000000047947 */ /* 0x000fea0003800000 */
.L_x_178:
[----:B------:R-:W-:-:S07]  /*0d30*/  FADD.FTZ R0, R2, R5 ;  /* 0x0000000502007221 */ /* 0x000fce0000010000 */
.L_x_186:
[----:B------:R-:W-:Y:S05]  /*0d40*/  BSYNC.RECONVERGENT B1 ;  /* 0x0000000000017941 */ /* 0x000fea0003800200 */
.L_x_176:
[----:B------:R-:W-:-:S04]  /*0d50*/  HFMA2 R13, -RZ, RZ, 0, 0 ;  /* 0x00000000ff0d7431 */ /* 0x000fc800000001ff */
[----:B0-----:R-:W-:Y:S05]  /*0d60*/  RET.REL.NODEC R12 `(_Z6divphiP6float2S0_fii) ;  /* 0xfffffff00ca47950 */ /* 0x001fea0003c3ffff */
.L_x_187:
        /* <DEDUP_REMOVED lines=9> */
.L_x_198:


//--------------------- .nv.global.init           --------------------------
	.section	.nv.global.init,"aw",@progbits
	.align	4
.nv.global.init:
	.type		__cudart_i2opi_f,@object
	.size		__cudart_i2opi_f,(.L_0 - __cudart_i2opi_f)
__cudart_i2opi_f:
        /*0000*/ 	.byte	0x41, 0x90, 0x43, 0x3c, 0x99, 0x95, 0x62, 0xdb, 0xc0, 0xdd, 0x34, 0xf5, 0xd1, 0x57, 0x27, 0xfc
        /*0010*/ 	.byte	0x29, 0x15, 0x44, 0x4e, 0x6e, 0x83, 0xf9, 0xa2
.L_0:


//--------------------- .nv.shared.reserved.0     --------------------------
	.section	.nv.shared.reserved.0,"aw",@nobits
	.weak		__nv_reservedSMEM_offset_0_alias
	.size		__nv_reservedSMEM_offset_0_alias, 0, 64
	.other		__nv_reservedSMEM_offset_0_alias,@"STO_CUDA_RESERVED_SHARED STV_DEFAULT"
__nv_reservedSMEM_offset_0_alias:
	.zero		0
	.zero		64


//--------------------- .nv.constant0._Z5shiftP6float2S0_iii --------------------------
	.section	.nv.constant0._Z5shiftP6float2S0_iii,"a",@progbits
	.sectionflags	@""
	.align	4
.nv.constant0._Z5shiftP6float2S0_iii:
	.zero		924


//--------------------- .nv.constant0._Z9takeshiftP6float2fi --------------------------
	.section	.nv.constant0._Z9takeshiftP6float2fi,"a",@progbits
	.sectionflags	@""
	.align	4
.nv.constant0._Z9takeshiftP6float2fi:
	.zero		912


//--------------------- .nv.constant0._Z11applyfilterP6float2iii --------------------------
	.section	.nv.constant0._Z11applyfilterP6float2iii,"a",@progbits
	.sectionflags	@""
	.align	4
.nv.constant0._Z11applyfilterP6float2iii:
	.zero		916


//--------------------- .nv.constant0._Z7scatterP6float2S0_PfS1_ifiii --------------------------
	.section	.nv.constant0._Z7scatterP6float2S0_PfS1_ifiii,"a",@progbits
	.sectionflags	@""
	.align	4
.nv.constant0._Z7scatterP6float2S0_PfS1_ifiii:
	.zero		948


//--------------------- .nv.constant0._Z6gatherP6float2S0_PfS1_ifiii --------------------------
	.section	.nv.constant0._Z6gatherP6float2S0_PfS1_ifiii,"a",@progbits
	.sectionflags	@""
	.align	4
.nv.constant0._Z6gatherP6float2S0_PfS1_ifiii:
	.zero		948


//--------------------- .nv.constant0._Z6takexyPfS_S_ii --------------------------
	.section	.nv.constant0._Z6takexyPfS_S_ii,"a",@progbits
	.sectionflags	@""
	.align	4
.nv.constant0._Z6takexyPfS_S_ii:
	.zero		928


//--------------------- .nv.constant0._Z7wrapadjP6float2iii --------------------------
	.section	.nv.constant0._Z7wrapadjP6float2iii,"a",@progbits
	.sectionflags	@""
	.align	4
.nv.constant0._Z7wrapadjP6float2iii:
	.zero		916


//--------------------- .nv.constant0._Z4wrapP6float2iii --------------------------
	.section	.nv.constant0._Z4wrapP6float2iii,"a",@progbits
	.sectionflags	@""
	.align	4
.nv.constant0._Z4wrapP6float2iii:
	.zero		916


//--------------------- .nv.constant0._Z10fftshift1cP6float2iii --------------------------
	.section	.nv.constant0._Z10fftshift1cP6float2iii,"a",@progbits
	.sectionflags	@""
	.align	4
.nv.constant0._Z10fftshift1cP6float2iii:
	.zero		916


//--------------------- .nv.constant0._Z9fftshiftcP6float2ii --------------------------
	.section	.nv.constant0._Z9fftshiftcP6float2ii,"a",@progbits
	.sectionflags	@""
	.align	4
.nv.constant0._Z9fftshiftcP6float2ii:
	.zero		912


//--------------------- .nv.constant0._Z11unpaddivphiP6float2S0_fii --------------------------
	.section	.nv.constant0._Z11unpaddivphiP6float2S0_fii,"a",@progbits
	.sectionflags	@""
	.align	4
.nv.constant0._Z11unpaddivphiP6float2S0_fii:
	.zero		924


//--------------------- .nv.constant0._Z6divphiP6float2S0_fii --------------------------
	.section	.nv.constant0._Z6divphiP6float2S0_fii,"a",@progbits
	.sectionflags	@""
	.align	4
.nv.constant0._Z6divphiP6float2S0_fii:
	.zero		924


//--------------------- SYMBOLS --------------------------

	.type		.nv.reservedSmem.offset0,@object
	.size		.nv.reservedSmem.offset0,0x4
